//
// Generated by NVIDIA NVVM Compiler
//
// Compiler Build ID: CL-36424714
// Cuda compilation tools, release 13.0, V13.0.88
// Based on NVVM 20.0.0
//

.version 9.0
.target sm_100
.address_size 64

	// .globl	_Z9AttentionPfS_S_S_ii
.extern .shared .align 16 .b8 attn_scores[];

.visible .entry _Z9AttentionPfS_S_S_ii(
	.param .u64 .ptr .align 1 _Z9AttentionPfS_S_S_ii_param_0,
	.param .u64 .ptr .align 1 _Z9AttentionPfS_S_S_ii_param_1,
	.param .u64 .ptr .align 1 _Z9AttentionPfS_S_S_ii_param_2,
	.param .u64 .ptr .align 1 _Z9AttentionPfS_S_S_ii_param_3,
	.param .u32 _Z9AttentionPfS_S_S_ii_param_4,
	.param .u32 _Z9AttentionPfS_S_S_ii_param_5
)
{
	.reg .pred 	%p<46>;
	.reg .b32 	%r<225>;
	.reg .b32 	%f<408>;
	.reg .b64 	%rd<87>;

	ld.param.u64 	%rd5, [_Z9AttentionPfS_S_S_ii_param_0];
	ld.param.u64 	%rd6, [_Z9AttentionPfS_S_S_ii_param_1];
	ld.param.u64 	%rd7, [_Z9AttentionPfS_S_S_ii_param_2];
	ld.param.u64 	%rd4, [_Z9AttentionPfS_S_S_ii_param_3];
	ld.param.u32 	%r95, [_Z9AttentionPfS_S_S_ii_param_4];
	ld.param.u32 	%r96, [_Z9AttentionPfS_S_S_ii_param_5];
	cvta.to.global.u64 	%rd1, %rd6;
	cvta.to.global.u64 	%rd2, %rd5;
	cvta.to.global.u64 	%rd3, %rd7;
	mov.u32 	%r97, %tid.y;
	mov.u32 	%r98, %ctaid.y;
	mov.u32 	%r99, %ntid.y;
	mad.lo.s32 	%r1, %r98, %r99, %r97;
	mov.u32 	%r100, %tid.x;
	mov.u32 	%r101, %ctaid.x;
	mov.u32 	%r102, %ntid.x;
	mad.lo.s32 	%r2, %r101, %r102, %r100;
	setp.ge.s32 	%p1, %r1, %r95;
	setp.ge.s32 	%p2, %r2, %r96;
	or.pred  	%p3, %p1, %p2;
	@%p3 bra 	$L__BB0_60;
	setp.lt.s32 	%p4, %r96, 1;
	mov.f32 	%f383, 0f00000000;
	@%p4 bra 	$L__BB0_13;
	mul.lo.s32 	%r3, %r96, %r1;
	add.s32 	%r104, %r96, -1;
	and.b32  	%r4, %r96, 7;
	setp.lt.u32 	%p5, %r104, 7;
	mov.f32 	%f383, 0f00000000;
	mov.b32 	%r198, 0;
	@%p5 bra 	$L__BB0_5;
	and.b32  	%r198, %r96, 2147483640;
	neg.s32 	%r196, %r198;
	shl.b32 	%r7, %r96, 3;
	mov.f32 	%f383, 0f00000000;
	mul.wide.u32 	%rd12, %r96, 4;
	mov.u32 	%r194, %r3;
	mov.u32 	%r195, %r2;
$L__BB0_4:
	.pragma "nounroll";
	mul.wide.u32 	%rd8, %r194, 4;
	add.s64 	%rd9, %rd2, %rd8;
	ld.global.f32 	%f52, [%rd9];
	mul.wide.s32 	%rd10, %r195, 4;
	add.s64 	%rd11, %rd1, %rd10;
	ld.global.f32 	%f53, [%rd11];
	fma.rn.f32 	%f54, %f52, %f53, %f383;
	ld.global.f32 	%f55, [%rd9+4];
	add.s64 	%rd13, %rd11, %rd12;
	ld.global.f32 	%f56, [%rd13];
	fma.rn.f32 	%f57, %f55, %f56, %f54;
	ld.global.f32 	%f58, [%rd9+8];
	add.s64 	%rd14, %rd13, %rd12;
	ld.global.f32 	%f59, [%rd14];
	fma.rn.f32 	%f60, %f58, %f59, %f57;
	ld.global.f32 	%f61, [%rd9+12];
	add.s64 	%rd15, %rd14, %rd12;
	ld.global.f32 	%f62, [%rd15];
	fma.rn.f32 	%f63, %f61, %f62, %f60;
	ld.global.f32 	%f64, [%rd9+16];
	add.s64 	%rd16, %rd15, %rd12;
	ld.global.f32 	%f65, [%rd16];
	fma.rn.f32 	%f66, %f64, %f65, %f63;
	ld.global.f32 	%f67, [%rd9+20];
	add.s64 	%rd17, %rd16, %rd12;
	ld.global.f32 	%f68, [%rd17];
	fma.rn.f32 	%f69, %f67, %f68, %f66;
	ld.global.f32 	%f70, [%rd9+24];
	add.s64 	%rd18, %rd17, %rd12;
	ld.global.f32 	%f71, [%rd18];
	fma.rn.f32 	%f72, %f70, %f71, %f69;
	ld.global.f32 	%f73, [%rd9+28];
	add.s64 	%rd19, %rd18, %rd12;
	ld.global.f32 	%f74, [%rd19];
	fma.rn.f32 	%f383, %f73, %f74, %f72;
	add.s32 	%r196, %r196, 8;
	add.s32 	%r195, %r195, %r7;
	add.s32 	%r194, %r194, 8;
	setp.ne.s32 	%p6, %r196, 0;
	@%p6 bra 	$L__BB0_4;
$L__BB0_5:
	setp.eq.s32 	%p7, %r4, 0;
	@%p7 bra 	$L__BB0_13;
	and.b32  	%r15, %r96, 3;
	setp.lt.u32 	%p8, %r4, 4;
	@%p8 bra 	$L__BB0_8;
	add.s32 	%r105, %r198, %r3;
	mul.wide.u32 	%rd20, %r105, 4;
	add.s64 	%rd21, %rd2, %rd20;
	ld.global.f32 	%f76, [%rd21];
	mad.lo.s32 	%r106, %r198, %r96, %r2;
	mul.wide.s32 	%rd22, %r106, 4;
	add.s64 	%rd23, %rd1, %rd22;
	ld.global.f32 	%f77, [%rd23];
	fma.rn.f32 	%f78, %f76, %f77, %f383;
	cvt.u64.u32 	%rd24, %r3;
	cvt.u64.u32 	%rd25, %r198;
	add.s64 	%rd26, %rd25, %rd24;
	shl.b64 	%rd27, %rd26, 2;
	add.s64 	%rd28, %rd2, %rd27;
	ld.global.f32 	%f79, [%rd28+4];
	mul.wide.u32 	%rd29, %r96, 4;
	add.s64 	%rd30, %rd23, %rd29;
	ld.global.f32 	%f80, [%rd30];
	fma.rn.f32 	%f81, %f79, %f80, %f78;
	ld.global.f32 	%f82, [%rd28+8];
	add.s64 	%rd31, %rd30, %rd29;
	ld.global.f32 	%f83, [%rd31];
	fma.rn.f32 	%f84, %f82, %f83, %f81;
	ld.global.f32 	%f85, [%rd28+12];
	add.s64 	%rd32, %rd31, %rd29;
	ld.global.f32 	%f86, [%rd32];
	fma.rn.f32 	%f383, %f85, %f86, %f84;
	add.s32 	%r198, %r198, 4;
$L__BB0_8:
	setp.eq.s32 	%p9, %r15, 0;
	@%p9 bra 	$L__BB0_13;
	setp.eq.s32 	%p10, %r15, 1;
	@%p10 bra 	$L__BB0_11;
	add.s32 	%r107, %r198, %r3;
	mul.wide.u32 	%rd33, %r107, 4;
	add.s64 	%rd34, %rd2, %rd33;
	ld.global.f32 	%f88, [%rd34];
	mad.lo.s32 	%r108, %r198, %r96, %r2;
	mul.wide.s32 	%rd35, %r108, 4;
	add.s64 	%rd36, %rd1, %rd35;
	ld.global.f32 	%f89, [%rd36];
	fma.rn.f32 	%f90, %f88, %f89, %f383;
	cvt.u64.u32 	%rd37, %r3;
	cvt.u64.u32 	%rd38, %r198;
	add.s64 	%rd39, %rd38, %rd37;
	shl.b64 	%rd40, %rd39, 2;
	add.s64 	%rd41, %rd2, %rd40;
	ld.global.f32 	%f91, [%rd41+4];
	mul.wide.u32 	%rd42, %r96, 4;
	add.s64 	%rd43, %rd36, %rd42;
	ld.global.f32 	%f92, [%rd43];
	fma.rn.f32 	%f383, %f91, %f92, %f90;
	add.s32 	%r198, %r198, 2;
$L__BB0_11:
	and.b32  	%r109, %r96, 1;
	setp.eq.b32 	%p11, %r109, 1;
	not.pred 	%p12, %p11;
	@%p12 bra 	$L__BB0_13;
	add.s32 	%r110, %r198, %r3;
	mul.wide.u32 	%rd44, %r110, 4;
	add.s64 	%rd45, %rd2, %rd44;
	ld.global.f32 	%f93, [%rd45];
	mad.lo.s32 	%r111, %r198, %r96, %r2;
	mul.wide.s32 	%rd46, %r111, 4;
	add.s64 	%rd47, %rd1, %rd46;
	ld.global.f32 	%f94, [%rd47];
	fma.rn.f32 	%f383, %f93, %f94, %f383;
$L__BB0_13:
	setp.lt.s32 	%p13, %r96, 1;
	cvt.rn.f32.s32 	%f96, %r96;
	sqrt.rn.f32 	%f97, %f96;
	rcp.rn.f32 	%f98, %f97;
	mul.f32 	%f99, %f98, %f383;
	mul.lo.s32 	%r20, %r96, %r1;
	add.s32 	%r21, %r20, %r2;
	shl.b32 	%r112, %r21, 2;
	mov.u32 	%r113, attn_scores;
	add.s32 	%r114, %r113, %r112;
	st.shared.f32 	[%r114], %f99;
	bar.sync 	0;
	mov.f32 	%f392, 0fF149F2CA;
	@%p13 bra 	$L__BB0_26;
	add.s32 	%r116, %r96, -1;
	and.b32  	%r22, %r96, 15;
	setp.lt.u32 	%p14, %r116, 15;
	mov.f32 	%f392, 0fF149F2CA;
	mov.b32 	%r203, 0;
	@%p14 bra 	$L__BB0_17;
	and.b32  	%r203, %r96, 2147483632;
	neg.s32 	%r201, %r203;
	shl.b32 	%r117, %r20, 2;
	add.s32 	%r119, %r117, %r113;
	add.s32 	%r200, %r119, 32;
	mov.f32 	%f392, 0fF149F2CA;
$L__BB0_16:
	.pragma "nounroll";
	ld.shared.f32 	%f103, [%r200+-32];
	max.f32 	%f104, %f392, %f103;
	ld.shared.f32 	%f105, [%r200+-28];
	max.f32 	%f106, %f104, %f105;
	ld.shared.f32 	%f107, [%r200+-24];
	max.f32 	%f108, %f106, %f107;
	ld.shared.f32 	%f109, [%r200+-20];
	max.f32 	%f110, %f108, %f109;
	ld.shared.f32 	%f111, [%r200+-16];
	max.f32 	%f112, %f110, %f111;
	ld.shared.f32 	%f113, [%r200+-12];
	max.f32 	%f114, %f112, %f113;
	ld.shared.f32 	%f115, [%r200+-8];
	max.f32 	%f116, %f114, %f115;
	ld.shared.f32 	%f117, [%r200+-4];
	max.f32 	%f118, %f116, %f117;
	ld.shared.f32 	%f119, [%r200];
	max.f32 	%f120, %f118, %f119;
	ld.shared.f32 	%f121, [%r200+4];
	max.f32 	%f122, %f120, %f121;
	ld.shared.f32 	%f123, [%r200+8];
	max.f32 	%f124, %f122, %f123;
	ld.shared.f32 	%f125, [%r200+12];
	max.f32 	%f126, %f124, %f125;
	ld.shared.f32 	%f127, [%r200+16];
	max.f32 	%f128, %f126, %f127;
	ld.shared.f32 	%f129, [%r200+20];
	max.f32 	%f130, %f128, %f129;
	ld.shared.f32 	%f131, [%r200+24];
	max.f32 	%f132, %f130, %f131;
	ld.shared.f32 	%f133, [%r200+28];
	max.f32 	%f392, %f132, %f133;
	add.s32 	%r201, %r201, 16;
	add.s32 	%r200, %r200, 64;
	setp.ne.s32 	%p15, %r201, 0;
	@%p15 bra 	$L__BB0_16;
$L__BB0_17:
	setp.eq.s32 	%p16, %r22, 0;
	@%p16 bra 	$L__BB0_26;
	and.b32  	%r31, %r96, 7;
	setp.lt.u32 	%p17, %r22, 8;
	@%p17 bra 	$L__BB0_20;
	add.s32 	%r120, %r203, %r20;
	shl.b32 	%r121, %r120, 2;
	add.s32 	%r123, %r113, %r121;
	ld.shared.f32 	%f135, [%r123];
	max.f32 	%f136, %f392, %f135;
	ld.shared.f32 	%f137, [%r123+4];
	max.f32 	%f138, %f136, %f137;
	ld.shared.f32 	%f139, [%r123+8];
	max.f32 	%f140, %f138, %f139;
	ld.shared.f32 	%f141, [%r123+12];
	max.f32 	%f142, %f140, %f141;
	ld.shared.f32 	%f143, [%r123+16];
	max.f32 	%f144, %f142, %f143;
	ld.shared.f32 	%f145, [%r123+20];
	max.f32 	%f146, %f144, %f145;
	ld.shared.f32 	%f147, [%r123+24];
	max.f32 	%f148, %f146, %f147;
	ld.shared.f32 	%f149, [%r123+28];
	max.f32 	%f392, %f148, %f149;
	add.s32 	%r203, %r203, 8;
$L__BB0_20:
	setp.eq.s32 	%p18, %r31, 0;
	@%p18 bra 	$L__BB0_26;
	and.b32  	%r34, %r96, 3;
	setp.lt.u32 	%p19, %r31, 4;
	@%p19 bra 	$L__BB0_23;
	add.s32 	%r124, %r203, %r20;
	shl.b32 	%r125, %r124, 2;
	add.s32 	%r127, %r113, %r125;
	ld.shared.f32 	%f151, [%r127];
	max.f32 	%f152, %f392, %f151;
	ld.shared.f32 	%f153, [%r127+4];
	max.f32 	%f154, %f152, %f153;
	ld.shared.f32 	%f155, [%r127+8];
	max.f32 	%f156, %f154, %f155;
	ld.shared.f32 	%f157, [%r127+12];
	max.f32 	%f392, %f156, %f157;
	add.s32 	%r203, %r203, 4;
$L__BB0_23:
	setp.eq.s32 	%p20, %r34, 0;
	@%p20 bra 	$L__BB0_26;
	add.s32 	%r128, %r203, %r20;
	shl.b32 	%r129, %r128, 2;
	add.s32 	%r206, %r113, %r129;
	neg.s32 	%r205, %r34;
$L__BB0_25:
	.pragma "nounroll";
	ld.shared.f32 	%f158, [%r206];
	max.f32 	%f392, %f392, %f158;
	add.s32 	%r206, %r206, 4;
	add.s32 	%r205, %r205, 1;
	setp.ne.s32 	%p21, %r205, 0;
	@%p21 bra 	$L__BB0_25;
$L__BB0_26:
	setp.lt.s32 	%p22, %r96, 1;
	bar.sync 	0;
	mov.f32 	%f398, 0f00000000;
	@%p22 bra 	$L__BB0_35;
	add.s32 	%r132, %r96, -1;
	and.b32  	%r43, %r96, 3;
	setp.lt.u32 	%p23, %r132, 3;
	mov.f32 	%f398, 0f00000000;
	mov.b32 	%r210, 0;
	@%p23 bra 	$L__BB0_30;
	and.b32  	%r210, %r96, 2147483644;
	neg.s32 	%r208, %r210;
	shl.b32 	%r133, %r20, 2;
	add.s32 	%r135, %r133, %r113;
	add.s32 	%r207, %r135, 8;
	mov.f32 	%f398, 0f00000000;
$L__BB0_29:
	.pragma "nounroll";
	ld.shared.f32 	%f163, [%r207+-8];
	sub.f32 	%f164, %f163, %f392;
	fma.rn.f32 	%f165, %f164, 0f3BBB989D, 0f3F000000;
	cvt.sat.f32.f32 	%f166, %f165;
	mov.f32 	%f167, 0f4B400001;
	mov.f32 	%f168, 0f437C0000;
	fma.rm.f32 	%f169, %f166, %f168, %f167;
	add.f32 	%f170, %f169, 0fCB40007F;
	neg.f32 	%f171, %f170;
	fma.rn.f32 	%f172, %f164, 0f3FB8AA3B, %f171;
	fma.rn.f32 	%f173, %f164, 0f32A57060, %f172;
	mov.b32 	%r136, %f169;
	shl.b32 	%r137, %r136, 23;
	mov.b32 	%f174, %r137;
	ex2.approx.ftz.f32 	%f175, %f173;
	mul.f32 	%f176, %f175, %f174;
	st.shared.f32 	[%r207+-8], %f176;
	add.f32 	%f177, %f398, %f176;
	ld.shared.f32 	%f178, [%r207+-4];
	sub.f32 	%f179, %f178, %f392;
	fma.rn.f32 	%f180, %f179, 0f3BBB989D, 0f3F000000;
	cvt.sat.f32.f32 	%f181, %f180;
	fma.rm.f32 	%f182, %f181, %f168, %f167;
	add.f32 	%f183, %f182, 0fCB40007F;
	neg.f32 	%f184, %f183;
	fma.rn.f32 	%f185, %f179, 0f3FB8AA3B, %f184;
	fma.rn.f32 	%f186, %f179, 0f32A57060, %f185;
	mov.b32 	%r138, %f182;
	shl.b32 	%r139, %r138, 23;
	mov.b32 	%f187, %r139;
	ex2.approx.ftz.f32 	%f188, %f186;
	mul.f32 	%f189, %f188, %f187;
	st.shared.f32 	[%r207+-4], %f189;
	add.f32 	%f190, %f177, %f189;
	ld.shared.f32 	%f191, [%r207];
	sub.f32 	%f192, %f191, %f392;
	fma.rn.f32 	%f193, %f192, 0f3BBB989D, 0f3F000000;
	cvt.sat.f32.f32 	%f194, %f193;
	fma.rm.f32 	%f195, %f194, %f168, %f167;
	add.f32 	%f196, %f195, 0fCB40007F;
	neg.f32 	%f197, %f196;
	fma.rn.f32 	%f198, %f192, 0f3FB8AA3B, %f197;
	fma.rn.f32 	%f199, %f192, 0f32A57060, %f198;
	mov.b32 	%r140, %f195;
	shl.b32 	%r141, %r140, 23;
	mov.b32 	%f200, %r141;
	ex2.approx.ftz.f32 	%f201, %f199;
	mul.f32 	%f202, %f201, %f200;
	st.shared.f32 	[%r207], %f202;
	add.f32 	%f203, %f190, %f202;
	ld.shared.f32 	%f204, [%r207+4];
	sub.f32 	%f205, %f204, %f392;
	fma.rn.f32 	%f206, %f205, 0f3BBB989D, 0f3F000000;
	cvt.sat.f32.f32 	%f207, %f206;
	fma.rm.f32 	%f208, %f207, %f168, %f167;
	add.f32 	%f209, %f208, 0fCB40007F;
	neg.f32 	%f210, %f209;
	fma.rn.f32 	%f211, %f205, 0f3FB8AA3B, %f210;
	fma.rn.f32 	%f212, %f205, 0f32A57060, %f211;
	mov.b32 	%r142, %f208;
	shl.b32 	%r143, %r142, 23;
	mov.b32 	%f213, %r143;
	ex2.approx.ftz.f32 	%f214, %f212;
	mul.f32 	%f215, %f214, %f213;
	st.shared.f32 	[%r207+4], %f215;
	add.f32 	%f398, %f203, %f215;
	add.s32 	%r208, %r208, 4;
	add.s32 	%r207, %r207, 16;
	setp.ne.s32 	%p24, %r208, 0;
	@%p24 bra 	$L__BB0_29;
$L__BB0_30:
	setp.eq.s32 	%p25, %r43, 0;
	@%p25 bra 	$L__BB0_35;
	setp.eq.s32 	%p26, %r43, 1;
	@%p26 bra 	$L__BB0_33;
	add.s32 	%r144, %r210, %r20;
	shl.b32 	%r145, %r144, 2;
	add.s32 	%r147, %r113, %r145;
	ld.shared.f32 	%f217, [%r147];
	sub.f32 	%f218, %f217, %f392;
	fma.rn.f32 	%f219, %f218, 0f3BBB989D, 0f3F000000;
	cvt.sat.f32.f32 	%f220, %f219;
	mov.f32 	%f221, 0f4B400001;
	mov.f32 	%f222, 0f437C0000;
	fma.rm.f32 	%f223, %f220, %f222, %f221;
	add.f32 	%f224, %f223, 0fCB40007F;
	neg.f32 	%f225, %f224;
	fma.rn.f32 	%f226, %f218, 0f3FB8AA3B, %f225;
	fma.rn.f32 	%f227, %f218, 0f32A57060, %f226;
	mov.b32 	%r148, %f223;
	shl.b32 	%r149, %r148, 23;
	mov.b32 	%f228, %r149;
	ex2.approx.ftz.f32 	%f229, %f227;
	mul.f32 	%f230, %f229, %f228;
	st.shared.f32 	[%r147], %f230;
	add.f32 	%f231, %f398, %f230;
	ld.shared.f32 	%f232, [%r147+4];
	sub.f32 	%f233, %f232, %f392;
	fma.rn.f32 	%f234, %f233, 0f3BBB989D, 0f3F000000;
	cvt.sat.f32.f32 	%f235, %f234;
	fma.rm.f32 	%f236, %f235, %f222, %f221;
	add.f32 	%f237, %f236, 0fCB40007F;
	neg.f32 	%f238, %f237;
	fma.rn.f32 	%f239, %f233, 0f3FB8AA3B, %f238;
	fma.rn.f32 	%f240, %f233, 0f32A57060, %f239;
	mov.b32 	%r150, %f236;
	shl.b32 	%r151, %r150, 23;
	mov.b32 	%f241, %r151;
	ex2.approx.ftz.f32 	%f242, %f240;
	mul.f32 	%f243, %f242, %f241;
	st.shared.f32 	[%r147+4], %f243;
	add.f32 	%f398, %f231, %f243;
	add.s32 	%r210, %r210, 2;
$L__BB0_33:
	and.b32  	%r152, %r96, 1;
	setp.eq.b32 	%p27, %r152, 1;
	not.pred 	%p28, %p27;
	@%p28 bra 	$L__BB0_35;
	add.s32 	%r153, %r210, %r20;
	shl.b32 	%r154, %r153, 2;
	add.s32 	%r156, %r113, %r154;
	ld.shared.f32 	%f244, [%r156];
	sub.f32 	%f245, %f244, %f392;
	fma.rn.f32 	%f246, %f245, 0f3BBB989D, 0f3F000000;
	cvt.sat.f32.f32 	%f247, %f246;
	mov.f32 	%f248, 0f4B400001;
	mov.f32 	%f249, 0f437C0000;
	fma.rm.f32 	%f250, %f247, %f249, %f248;
	add.f32 	%f251, %f250, 0fCB40007F;
	neg.f32 	%f252, %f251;
	fma.rn.f32 	%f253, %f245, 0f3FB8AA3B, %f252;
	fma.rn.f32 	%f254, %f245, 0f32A57060, %f253;
	mov.b32 	%r157, %f250;
	shl.b32 	%r158, %r157, 23;
	mov.b32 	%f255, %r158;
	ex2.approx.ftz.f32 	%f256, %f254;
	mul.f32 	%f257, %f256, %f255;
	st.shared.f32 	[%r156], %f257;
	add.f32 	%f398, %f398, %f257;
$L__BB0_35:
	setp.lt.s32 	%p29, %r96, 1;
	bar.sync 	0;
	@%p29 bra 	$L__BB0_47;
	add.s32 	%r160, %r96, -1;
	and.b32  	%r54, %r96, 7;
	setp.lt.u32 	%p30, %r160, 7;
	mov.b32 	%r214, 0;
	@%p30 bra 	$L__BB0_39;
	and.b32  	%r214, %r96, 2147483640;
	neg.s32 	%r212, %r214;
	shl.b32 	%r161, %r20, 2;
	add.s32 	%r163, %r161, %r113;
	add.s32 	%r211, %r163, 16;
$L__BB0_38:
	.pragma "nounroll";
	ld.shared.f32 	%f258, [%r211+-16];
	div.rn.f32 	%f259, %f258, %f398;
	st.shared.f32 	[%r211+-16], %f259;
	ld.shared.f32 	%f260, [%r211+-12];
	div.rn.f32 	%f261, %f260, %f398;
	st.shared.f32 	[%r211+-12], %f261;
	ld.shared.f32 	%f262, [%r211+-8];
	div.rn.f32 	%f263, %f262, %f398;
	st.shared.f32 	[%r211+-8], %f263;
	ld.shared.f32 	%f264, [%r211+-4];
	div.rn.f32 	%f265, %f264, %f398;
	st.shared.f32 	[%r211+-4], %f265;
	ld.shared.f32 	%f266, [%r211];
	div.rn.f32 	%f267, %f266, %f398;
	st.shared.f32 	[%r211], %f267;
	ld.shared.f32 	%f268, [%r211+4];
	div.rn.f32 	%f269, %f268, %f398;
	st.shared.f32 	[%r211+4], %f269;
	ld.shared.f32 	%f270, [%r211+8];
	div.rn.f32 	%f271, %f270, %f398;
	st.shared.f32 	[%r211+8], %f271;
	ld.shared.f32 	%f272, [%r211+12];
	div.rn.f32 	%f273, %f272, %f398;
	st.shared.f32 	[%r211+12], %f273;
	add.s32 	%r212, %r212, 8;
	add.s32 	%r211, %r211, 32;
	setp.ne.s32 	%p31, %r212, 0;
	@%p31 bra 	$L__BB0_38;
$L__BB0_39:
	setp.eq.s32 	%p32, %r54, 0;
	@%p32 bra 	$L__BB0_47;
	and.b32  	%r63, %r96, 3;
	setp.lt.u32 	%p33, %r54, 4;
	@%p33 bra 	$L__BB0_42;
	add.s32 	%r164, %r214, %r20;
	shl.b32 	%r165, %r164, 2;
	add.s32 	%r167, %r113, %r165;
	ld.shared.f32 	%f274, [%r167];
	div.rn.f32 	%f275, %f274, %f398;
	st.shared.f32 	[%r167], %f275;
	ld.shared.f32 	%f276, [%r167+4];
	div.rn.f32 	%f277, %f276, %f398;
	st.shared.f32 	[%r167+4], %f277;
	ld.shared.f32 	%f278, [%r167+8];
	div.rn.f32 	%f279, %f278, %f398;
	st.shared.f32 	[%r167+8], %f279;
	ld.shared.f32 	%f280, [%r167+12];
	div.rn.f32 	%f281, %f280, %f398;
	st.shared.f32 	[%r167+12], %f281;
	add.s32 	%r214, %r214, 4;
$L__BB0_42:
	setp.eq.s32 	%p34, %r63, 0;
	@%p34 bra 	$L__BB0_47;
	setp.eq.s32 	%p35, %r63, 1;
	@%p35 bra 	$L__BB0_45;
	add.s32 	%r168, %r214, %r20;
	shl.b32 	%r169, %r168, 2;
	add.s32 	%r171, %r113, %r169;
	ld.shared.f32 	%f282, [%r171];
	div.rn.f32 	%f283, %f282, %f398;
	st.shared.f32 	[%r171], %f283;
	ld.shared.f32 	%f284, [%r171+4];
	div.rn.f32 	%f285, %f284, %f398;
	st.shared.f32 	[%r171+4], %f285;
	add.s32 	%r214, %r214, 2;
$L__BB0_45:
	and.b32  	%r172, %r96, 1;
	setp.eq.b32 	%p36, %r172, 1;
	not.pred 	%p37, %p36;
	@%p37 bra 	$L__BB0_47;
	add.s32 	%r173, %r214, %r20;
	shl.b32 	%r174, %r173, 2;
	add.s32 	%r176, %r113, %r174;
	ld.shared.f32 	%f286, [%r176];
	div.rn.f32 	%f287, %f286, %f398;
	st.shared.f32 	[%r176], %f287;
$L__BB0_47:
	bar.sync 	0;
	and.b32  	%r68, %r95, 15;
	setp.lt.u32 	%p38, %r95, 16;
	mov.f32 	%f407, 0f00000000;
	mov.b32 	%r220, 0;
	@%p38 bra 	$L__BB0_50;
	and.b32  	%r220, %r95, 2147483632;
	neg.s32 	%r218, %r220;
	shl.b32 	%r71, %r96, 4;
	shl.b32 	%r178, %r20, 2;
	add.s32 	%r180, %r178, %r113;
	add.s32 	%r216, %r180, 32;
	mov.f32 	%f407, 0f00000000;
	mul.wide.s32 	%rd50, %r96, 4;
	mov.u32 	%r217, %r2;
$L__BB0_49:
	.pragma "nounroll";
	ld.shared.f32 	%f291, [%r216+-32];
	mul.wide.s32 	%rd48, %r217, 4;
	add.s64 	%rd49, %rd3, %rd48;
	ld.global.f32 	%f292, [%rd49];
	fma.rn.f32 	%f293, %f291, %f292, %f407;
	ld.shared.f32 	%f294, [%r216+-28];
	add.s64 	%rd51, %rd49, %rd50;
	ld.global.f32 	%f295, [%rd51];
	fma.rn.f32 	%f296, %f294, %f295, %f293;
	ld.shared.f32 	%f297, [%r216+-24];
	add.s64 	%rd52, %rd51, %rd50;
	ld.global.f32 	%f298, [%rd52];
	fma.rn.f32 	%f299, %f297, %f298, %f296;
	ld.shared.f32 	%f300, [%r216+-20];
	add.s64 	%rd53, %rd52, %rd50;
	ld.global.f32 	%f301, [%rd53];
	fma.rn.f32 	%f302, %f300, %f301, %f299;
	ld.shared.f32 	%f303, [%r216+-16];
	add.s64 	%rd54, %rd53, %rd50;
	ld.global.f32 	%f304, [%rd54];
	fma.rn.f32 	%f305, %f303, %f304, %f302;
	ld.shared.f32 	%f306, [%r216+-12];
	add.s64 	%rd55, %rd54, %rd50;
	ld.global.f32 	%f307, [%rd55];
	fma.rn.f32 	%f308, %f306, %f307, %f305;
	ld.shared.f32 	%f309, [%r216+-8];
	add.s64 	%rd56, %rd55, %rd50;
	ld.global.f32 	%f310, [%rd56];
	fma.rn.f32 	%f311, %f309, %f310, %f308;
	ld.shared.f32 	%f312, [%r216+-4];
	add.s64 	%rd57, %rd56, %rd50;
	ld.global.f32 	%f313, [%rd57];
	fma.rn.f32 	%f314, %f312, %f313, %f311;
	ld.shared.f32 	%f315, [%r216];
	add.s64 	%rd58, %rd57, %rd50;
	ld.global.f32 	%f316, [%rd58];
	fma.rn.f32 	%f317, %f315, %f316, %f314;
	ld.shared.f32 	%f318, [%r216+4];
	add.s64 	%rd59, %rd58, %rd50;
	ld.global.f32 	%f319, [%rd59];
	fma.rn.f32 	%f320, %f318, %f319, %f317;
	ld.shared.f32 	%f321, [%r216+8];
	add.s64 	%rd60, %rd59, %rd50;
	ld.global.f32 	%f322, [%rd60];
	fma.rn.f32 	%f323, %f321, %f322, %f320;
	ld.shared.f32 	%f324, [%r216+12];
	add.s64 	%rd61, %rd60, %rd50;
	ld.global.f32 	%f325, [%rd61];
	fma.rn.f32 	%f326, %f324, %f325, %f323;
	ld.shared.f32 	%f327, [%r216+16];
	add.s64 	%rd62, %rd61, %rd50;
	ld.global.f32 	%f328, [%rd62];
	fma.rn.f32 	%f329, %f327, %f328, %f326;
	ld.shared.f32 	%f330, [%r216+20];
	add.s64 	%rd63, %rd62, %rd50;
	ld.global.f32 	%f331, [%rd63];
	fma.rn.f32 	%f332, %f330, %f331, %f329;
	ld.shared.f32 	%f333, [%r216+24];
	add.s64 	%rd64, %rd63, %rd50;
	ld.global.f32 	%f334, [%rd64];
	fma.rn.f32 	%f335, %f333, %f334, %f332;
	ld.shared.f32 	%f336, [%r216+28];
	add.s64 	%rd65, %rd64, %rd50;
	ld.global.f32 	%f337, [%rd65];
	fma.rn.f32 	%f407, %f336, %f337, %f335;
	add.s32 	%r218, %r218, 16;
	add.s32 	%r217, %r217, %r71;
	add.s32 	%r216, %r216, 64;
	setp.ne.s32 	%p39, %r218, 0;
	@%p39 bra 	$L__BB0_49;
$L__BB0_50:
	setp.eq.s32 	%p40, %r68, 0;
	@%p40 bra 	$L__BB0_59;
	and.b32  	%r80, %r95, 7;
	setp.lt.u32 	%p41, %r68, 8;
	@%p41 bra 	$L__BB0_53;
	add.s32 	%r181, %r220, %r20;
	shl.b32 	%r182, %r181, 2;
	add.s32 	%r184, %r113, %r182;
	ld.shared.f32 	%f339, [%r184];
	mad.lo.s32 	%r185, %r220, %r96, %r2;
	mul.wide.s32 	%rd66, %r185, 4;
	add.s64 	%rd67, %rd3, %rd66;
	ld.global.f32 	%f340, [%rd67];
	fma.rn.f32 	%f341, %f339, %f340, %f407;
	ld.shared.f32 	%f342, [%r184+4];
	mul.wide.s32 	%rd68, %r96, 4;
	add.s64 	%rd69, %rd67, %rd68;
	ld.global.f32 	%f343, [%rd69];
	fma.rn.f32 	%f344, %f342, %f343, %f341;
	ld.shared.f32 	%f345, [%r184+8];
	add.s64 	%rd70, %rd69, %rd68;
	ld.global.f32 	%f346, [%rd70];
	fma.rn.f32 	%f347, %f345, %f346, %f344;
	ld.shared.f32 	%f348, [%r184+12];
	add.s64 	%rd71, %rd70, %rd68;
	ld.global.f32 	%f349, [%rd71];
	fma.rn.f32 	%f350, %f348, %f349, %f347;
	ld.shared.f32 	%f351, [%r184+16];
	add.s64 	%rd72, %rd71, %rd68;
	ld.global.f32 	%f352, [%rd72];
	fma.rn.f32 	%f353, %f351, %f352, %f350;
	ld.shared.f32 	%f354, [%r184+20];
	add.s64 	%rd73, %rd72, %rd68;
	ld.global.f32 	%f355, [%rd73];
	fma.rn.f32 	%f356, %f354, %f355, %f353;
	ld.shared.f32 	%f357, [%r184+24];
	add.s64 	%rd74, %rd73, %rd68;
	ld.global.f32 	%f358, [%rd74];
	fma.rn.f32 	%f359, %f357, %f358, %f356;
	ld.shared.f32 	%f360, [%r184+28];
	add.s64 	%rd75, %rd74, %rd68;
	ld.global.f32 	%f361, [%rd75];
	fma.rn.f32 	%f407, %f360, %f361, %f359;
	add.s32 	%r220, %r220, 8;
$L__BB0_53:
	setp.eq.s32 	%p42, %r80, 0;
	@%p42 bra 	$L__BB0_59;
	and.b32  	%r83, %r95, 3;
	setp.lt.u32 	%p43, %r80, 4;
	@%p43 bra 	$L__BB0_56;
	add.s32 	%r186, %r220, %r20;
	shl.b32 	%r187, %r186, 2;
	add.s32 	%r189, %r113, %r187;
	ld.shared.f32 	%f363, [%r189];
	mad.lo.s32 	%r190, %r220, %r96, %r2;
	mul.wide.s32 	%rd76, %r190, 4;
	add.s64 	%rd77, %rd3, %rd76;
	ld.global.f32 	%f364, [%rd77];
	fma.rn.f32 	%f365, %f363, %f364, %f407;
	ld.shared.f32 	%f366, [%r189+4];
	mul.wide.s32 	%rd78, %r96, 4;
	add.s64 	%rd79, %rd77, %rd78;
	ld.global.f32 	%f367, [%rd79];
	fma.rn.f32 	%f368, %f366, %f367, %f365;
	ld.shared.f32 	%f369, [%r189+8];
	add.s64 	%rd80, %rd79, %rd78;
	ld.global.f32 	%f370, [%rd80];
	fma.rn.f32 	%f371, %f369, %f370, %f368;
	ld.shared.f32 	%f372, [%r189+12];
	add.s64 	%rd81, %rd80, %rd78;
	ld.global.f32 	%f373, [%rd81];
	fma.rn.f32 	%f407, %f372, %f373, %f371;
	add.s32 	%r220, %r220, 4;
$L__BB0_56:
	setp.eq.s32 	%p44, %r83, 0;
	@%p44 bra 	$L__BB0_59;
	mad.lo.s32 	%r224, %r220, %r96, %r2;
	add.s32 	%r191, %r220, %r20;
	shl.b32 	%r192, %r191, 2;
	add.s32 	%r223, %r113, %r192;
	neg.s32 	%r222, %r83;
$L__BB0_58:
	.pragma "nounroll";
	ld.shared.f32 	%f374, [%r223];
	mul.wide.s32 	%rd82, %r224, 4;
	add.s64 	%rd83, %rd3, %rd82;
	ld.global.f32 	%f375, [%rd83];
	fma.rn.f32 	%f407, %f374, %f375, %f407;
	add.s32 	%r224, %r224, %r96;
	add.s32 	%r223, %r223, 4;
	add.s32 	%r222, %r222, 1;
	setp.ne.s32 	%p45, %r222, 0;
	@%p45 bra 	$L__BB0_58;
$L__BB0_59:
	cvta.to.global.u64 	%rd84, %rd4;
	mul.wide.s32 	%rd85, %r21, 4;
	add.s64 	%rd86, %rd84, %rd85;
	st.global.f32 	[%rd86], %f407;
$L__BB0_60:
	ret;

}


// ===== COMPILED SASS (sm_100) =====

	.target	sm_100

	.elftype	@"ET_EXEC"


//--------------------- .note.nv.tkinfo           --------------------------
	.section	.note.nv.tkinfo,"",@"SHT_NOTE"
	.sectionflags	@"SHF_NOTE_NV_TKINFO"
	.tkinfo
        /*0018*/ 	.word	0x00000002
        /*0030*/ 	.string	""
        /*0030*/ 	.string	"ptxas"
        /*0030*/ 	.string	"Cuda compilation tools, release 13.0, V13.0.88"
        /*0030*/ 	.string	"Build cuda_13.0.r13.0/compiler.36424714_0"
        /*0030*/ 	.string	"-arch sm_100 -m 64 "



//--------------------- .note.nv.cuinfo           --------------------------
	.section	.note.nv.cuinfo,"",@"SHT_NOTE"
	.sectionflags	@"SHF_NOTE_NV_CUINFO"
        /*0018*/ 	.short	0x0002
        /*001a*/ 	.short	0x0064
        /*001c*/ 	.short	0x0082
	.zero		2


//--------------------- .nv.info                  --------------------------
	.section	.nv.info,"",@"SHT_CUDA_INFO"
	.align	4


	//----- nvinfo : EIATTR_REGCOUNT
	.align		4
        /*0000*/ 	.byte	0x04, 0x2f
        /*0002*/ 	.short	(.L_1 - .L_0)
	.align		4
.L_0:
        /*0004*/ 	.word	index@(_Z9AttentionPfS_S_S_ii)
        /*0008*/ 	.word	0x00000020


	//----- nvinfo : EIATTR_FRAME_SIZE
	.align		4
.L_1:
        /*000c*/ 	.byte	0x04, 0x11
        /*000e*/ 	.short	(.L_3 - .L_2)
	.align		4
.L_2:
        /*0010*/ 	.word	index@($__internal_2_$__cuda_sm3x_div_rn_noftz_f32_slowpath)
        /*0014*/ 	.word	0x00000000


	//----- nvinfo : EIATTR_FRAME_SIZE
	.align		4
.L_3:
        /*0018*/ 	.byte	0x04, 0x11
        /*001a*/ 	.short	(.L_5 - .L_4)
	.align		4
.L_4:
        /*001c*/ 	.word	index@($__internal_1_$__cuda_sm20_sqrt_rn_f32_slowpath)
        /*0020*/ 	.word	0x00000000


	//----- nvinfo : EIATTR_FRAME_SIZE
	.align		4
.L_5:
        /*0024*/ 	.byte	0x04, 0x11
        /*0026*/ 	.short	(.L_7 - .L_6)
	.align		4
.L_6:
        /*0028*/ 	.word	index@($__internal_0_$__cuda_sm20_rcp_rn_f32_slowpath)
        /*002c*/ 	.word	0x00000000


	//----- nvinfo : EIATTR_FRAME_SIZE
	.align		4
.L_7:
        /*0030*/ 	.byte	0x04, 0x11
        /*0032*/ 	.short	(.L_9 - .L_8)
	.align		4
.L_8:
        /*0034*/ 	.word	index@(_Z9AttentionPfS_S_S_ii)
        /*0038*/ 	.word	0x00000000


	//----- nvinfo : EIATTR_MIN_STACK_SIZE
	.align		4
.L_9:
        /*003c*/ 	.byte	0x04, 0x12
        /*003e*/ 	.short	(.L_11 - .L_10)
	.align		4
.L_10:
        /*0040*/ 	.word	index@(_Z9AttentionPfS_S_S_ii)
        /*0044*/ 	.word	0x00000000
.L_11:


//--------------------- .nv.compat                --------------------------
	.section	.nv.compat,"",@"SHT_CUDA_COMPAT_INFO"
	.align	4
        /*0000*/ 	.byte	0x02, 0x09, 0x00, 0x00, 0x02, 0x02, 0x01, 0x00, 0x02, 0x05, 0x05, 0x00, 0x03, 0x07, 0x01, 0x01
        /*0010*/ 	.byte	0x02, 0x03, 0x00, 0x00, 0x02, 0x06, 0x01, 0x00, 0x04, 0x0b, 0x08, 0x00, 0x01, 0x00, 0x00, 0x00
        /*0020*/ 	.byte	0x00, 0x00, 0x00, 0x00


//--------------------- .nv.info._Z9AttentionPfS_S_S_ii --------------------------
	.section	.nv.info._Z9AttentionPfS_S_S_ii,"",@"SHT_CUDA_INFO"
	.sectionflags	@""
	.align	4


	//----- nvinfo : EIATTR_CUDA_API_VERSION
	.align		4
        /*0000*/ 	.byte	0x04, 0x37
        /*0002*/ 	.short	(.L_13 - .L_12)
.L_12:
        /*0004*/ 	.word	0x00000082


	//----- nvinfo : EIATTR_KPARAM_INFO
	.align		4
.L_13:
        /*0008*/ 	.byte	0x04, 0x17
        /*000a*/ 	.short	(.L_15 - .L_14)
.L_14:
        /*000c*/ 	.word	0x00000000
        /*0010*/ 	.short	0x0005
        /*0012*/ 	.short	0x0024
        /*0014*/ 	.byte	0x00, 0xf0, 0x11, 0x00


	//----- nvinfo : EIATTR_KPARAM_INFO
	.align		4
.L_15:
        /*0018*/ 	.byte	0x04, 0x17
        /*001a*/ 	.short	(.L_17 - .L_16)
.L_16:
        /*001c*/ 	.word	0x00000000
        /*0020*/ 	.short	0x0004
        /*0022*/ 	.short	0x0020
        /*0024*/ 	.byte	0x00, 0xf0, 0x11, 0x00


	//----- nvinfo : EIATTR_KPARAM_INFO
	.align		4
.L_17:
        /*0028*/ 	.byte	0x04, 0x17
        /*002a*/ 	.short	(.L_19 - .L_18)
.L_18:
        /*002c*/ 	.word	0x00000000
        /*0030*/ 	.short	0x0003
        /*0032*/ 	.short	0x0018
        /*0034*/ 	.byte	0x00, 0xf5, 0x21, 0x00


	//----- nvinfo : EIATTR_KPARAM_INFO
	.align		4
.L_19:
        /*0038*/ 	.byte	0x04, 0x17
        /*003a*/ 	.short	(.L_21 - .L_20)
.L_20:
        /*003c*/ 	.word	0x00000000
        /*0040*/ 	.short	0x0002
        /*0042*/ 	.short	0x0010
        /*0044*/ 	.byte	0x00, 0xf5, 0x21, 0x00


	//----- nvinfo : EIATTR_KPARAM_INFO
	.align		4
.L_21:
        /*0048*/ 	.byte	0x04, 0x17
        /*004a*/ 	.short	(.L_23 - .L_22)
.L_22:
        /*004c*/ 	.word	0x00000000
        /*0050*/ 	.short	0x0001
        /*0052*/ 	.short	0x0008
        /*0054*/ 	.byte	0x00, 0xf5, 0x21, 0x00


	//----- nvinfo : EIATTR_KPARAM_INFO
	.align		4
.L_23:
        /*0058*/ 	.byte	0x04, 0x17
        /*005a*/ 	.short	(.L_25 - .L_24)
.L_24:
        /*005c*/ 	.word	0x00000000
        /*0060*/ 	.short	0x0000
        /*0062*/ 	.short	0x0000
        /*0064*/ 	.byte	0x00, 0xf5, 0x21, 0x00


	//----- nvinfo : EIATTR_SPARSE_MMA_MASK
	.align		4
.L_25:
        /*0068*/ 	.byte	0x03, 0x50
        /*006a*/ 	.short	0x0000


	//----- nvinfo : EIATTR_MAXREG_COUNT
	.align		4
        /*006c*/ 	.byte	0x03, 0x1b
        /*006e*/ 	.short	0x00ff


	//----- nvinfo : EIATTR_NUM_BARRIERS
	.align		4
        /*0070*/ 	.byte	0x02, 0x4c
        /*0072*/ 	.byte	0x01
	.zero		1


	//----- nvinfo : EIATTR_MERCURY_ISA_VERSION
	.align		4
        /*0074*/ 	.byte	0x03, 0x5f
        /*0076*/ 	.short	0x0101


	//----- nvinfo : EIATTR_VRC_CTA_INIT_COUNT
	.align		4
        /*0078*/ 	.byte	0x02, 0x4a
	.zero		1
	.zero		1


	//----- nvinfo : EIATTR_EXIT_INSTR_OFFSETS
	.align		4
        /*007c*/ 	.byte	0x04, 0x1c
        /*007e*/ 	.short	(.L_27 - .L_26)


	//   ....[0]....
.L_26:
        /*0080*/ 	.word	0x000000c0


	//   ....[1]....
        /*0084*/ 	.word	0x00003320


	//----- nvinfo : EIATTR_CRS_STACK_SIZE
	.align		4
.L_27:
        /*0088*/ 	.byte	0x04, 0x1e
        /*008a*/ 	.short	(.L_29 - .L_28)
.L_28:
        /*008c*/ 	.word	0x00000000


	//----- nvinfo : EIATTR_CBANK_PARAM_SIZE
	.align		4
.L_29:
        /*0090*/ 	.byte	0x03, 0x19
        /*0092*/ 	.short	0x0028


	//----- nvinfo : EIATTR_PARAM_CBANK
	.align		4
        /*0094*/ 	.byte	0x04, 0x0a
        /*0096*/ 	.short	(.L_31 - .L_30)
	.align		4
.L_30:
        /*0098*/ 	.word	index@(.nv.constant0._Z9AttentionPfS_S_S_ii)
        /*009c*/ 	.short	0x0380
        /*009e*/ 	.short	0x0028


	//----- nvinfo : EIATTR_SW_WAR
	.align		4
.L_31:
        /*00a0*/ 	.byte	0x04, 0x36
        /*00a2*/ 	.short	(.L_33 - .L_32)
.L_32:
        /*00a4*/ 	.word	0x00000008
.L_33:


//--------------------- .nv.callgraph             --------------------------
	.section	.nv.callgraph,"",@"SHT_CUDA_CALLGRAPH"
	.align	4
	.sectionentsize	8
	.align		4
        /*0000*/ 	.word	0x00000000
	.align		4
        /*0004*/ 	.word	0xffffffff
	.align		4
        /*0008*/ 	.word	0x00000000
	.align		4
        /*000c*/ 	.word	0xfffffffe
	.align		4
        /*0010*/ 	.word	0x00000000
	.align		4
        /*0014*/ 	.word	0xfffffffd
	.align		4
        /*0018*/ 	.word	0x00000000
	.align		4
        /*001c*/ 	.word	0xfffffffc


//--------------------- .text._Z9AttentionPfS_S_S_ii --------------------------
	.section	.text._Z9AttentionPfS_S_S_ii,"ax",@progbits
	.align	128
        .global         _Z9AttentionPfS_S_S_ii
        .type           _Z9AttentionPfS_S_S_ii,@function
        .size           _Z9AttentionPfS_S_S_ii,(.L_x_77 - _Z9AttentionPfS_S_S_ii)
        .other          _Z9AttentionPfS_S_S_ii,@"STO_CUDA_ENTRY STV_DEFAULT"
_Z9AttentionPfS_S_S_ii:
.text._Z9AttentionPfS_S_S_ii:
[----:B------:R-:W-:Y:S01]  /*0000*/  LDC R1, c[0x0][0x37c] ;  /* 0x0000df00ff017b82 */ /* 0x000fe20000000800 */
[----:B------:R-:W0:Y:S07]  /*0010*/  S2R R0, SR_TID.X ;  /* 0x0000000000007919 */ /* 0x000e2e0000002100 */
[----:B------:R-:W1:Y:S01]  /*0020*/  LDC R5, c[0x0][0x364] ;  /* 0x0000d900ff057b82 */ /* 0x000e620000000800 */
[----:B------:R-:W1:Y:S07]  /*0030*/  S2R R6, SR_TID.Y ;  /* 0x0000000000067919 */ /* 0x000e6e0000002200 */
[----:B------:R-:W0:Y:S08]  /*0040*/  S2UR UR5, SR_CTAID.X ;  /* 0x00000000000579c3 */ /* 0x000e300000002500 */
[----:B------:R-:W0:Y:S08]  /*0050*/  LDC R7, c[0x0][0x360] ;  /* 0x0000d800ff077b82 */ /* 0x000e300000000800 */
[----:B------:R-:W1:Y:S08]  /*0060*/  S2UR UR4, SR_CTAID.Y ;  /* 0x00000000000479c3 */ /* 0x000e700000002600 */
[----:B------:R-:W2:Y:S01]  /*0070*/  LDC.64 R2, c[0x0][0x3a0] ;  /* 0x0000e800ff027b82 */ /* 0x000ea20000000a00 */
[----:B0-----:R-:W-:-:S02]  /*0080*/  IMAD R0, R7, UR5, R0 ;  /* 0x0000000507007c24 */ /* 0x001fc4000f8e0200 */
[----:B-1----:R-:W-:-:S03]  /*0090*/  IMAD R6, R5, UR4, R6 ;  /* 0x0000000405067c24 */ /* 0x002fc6000f8e0206 */
[----:B--2---:R-:W-:-:S04]  /*00a0*/  ISETP.GE.AND P0, PT, R0, R3, PT ;  /* 0x000000030000720c */ /* 0x004fc80003f06270 */
[----:B------:R-:W-:-:S13]  /*00b0*/  ISETP.GE.OR P0, PT, R6, R2, P0 ;  /* 0x000000020600720c */ /* 0x000fda0000706670 */
[----:B------:R-:W-:Y:S05]  /*00c0*/  @P0 EXIT ;  /* 0x000000000000094d */ /* 0x000fea0003800000 */
[----:B------:R-:W-:Y:S01]  /*00d0*/  ISETP.GE.AND P3, PT, R3, 0x1, PT ;  /* 0x000000010300780c */ /* 0x000fe20003f66270 */
[----:B------:R-:W0:Y:S01]  /*00e0*/  LDCU.64 UR10, c[0x0][0x358] ;  /* 0x00006b00ff0a77ac */ /* 0x000e220008000a00 */
[----:B------:R-:W-:-:S11]  /*00f0*/  HFMA2 R7, -RZ, RZ, 0, 0 ;  /* 0x00000000ff077431 */ /* 0x000fd600000001ff */
[----:B------:R-:W-:Y:S05]  /*0100*/  @!P3 BRA `(.L_x_0) ;  /* 0x0000000400d4b947 */ /* 0x000fea0003800000 */
[C---:B------:R-:W-:Y:S01]  /*0110*/  IADD3 R2, PT, PT, R3.reuse, -0x1, RZ ;  /* 0xffffffff03027810 */ /* 0x040fe20007ffe0ff */
[----:B------:R-:W-:Y:S01]  /*0120*/  IMAD R18, R6, R3, RZ ;  /* 0x0000000306127224 */ /* 0x000fe200078e02ff */
[----:B------:R-:W-:Y:S02]  /*0130*/  LOP3.LUT R25, R3, 0x7, RZ, 0xc0, !PT ;  /* 0x0000000703197812 */ /* 0x000fe400078ec0ff */
[----:B------:R-:W-:Y:S02]  /*0140*/  ISETP.GE.U32.AND P0, PT, R2, 0x7, PT ;  /* 0x000000070200780c */ /* 0x000fe40003f06070 */
[----:B------:R-:W-:Y:S02]  /*0150*/  ISETP.NE.AND P1, PT, R25, RZ, PT ;  /* 0x000000ff1900720c */ /* 0x000fe40003f25270 */
[----:B------:R-:W-:Y:S02]  /*0160*/  MOV R7, RZ ;  /* 0x000000ff00077202 */ /* 0x000fe40000000f00 */
[----:B------:R-:W-:-:S07]  /*0170*/  MOV R19, RZ ;  /* 0x000000ff00137202 */ /* 0x000fce0000000f00 */
[----:B------:R-:W-:Y:S05]  /*0180*/  @!P0 BRA `(.L_x_1) ;  /* 0x0000000000b48947 */ /* 0x000fea0003800000 */
[----:B------:R-:W-:Y:S02]  /*0190*/  LOP3.LUT R19, R3, 0x7ffffff8, RZ, 0xc0, !PT ;  /* 0x7ffffff803137812 */ /* 0x000fe400078ec0ff */
[----:B------:R-:W-:Y:S02]  /*01a0*/  MOV R7, RZ ;  /* 0x000000ff00077202 */ /* 0x000fe40000000f00 */
[----:B------:R-:W-:Y:S02]  /*01b0*/  MOV R20, R18 ;  /* 0x0000001200147202 */ /* 0x000fe40000000f00 */
[----:B------:R-:W-:Y:S02]  /*01c0*/  MOV R2, R0 ;  /* 0x0000000000027202 */ /* 0x000fe40000000f00 */
[----:B------:R-:W-:-:S07]  /*01d0*/  IADD3 R21, PT, PT, -R19, RZ, RZ ;  /* 0x000000ff13157210 */ /* 0x000fce0007ffe1ff */
.L_x_2:
[----:B------:R-:W1:Y:S08]  /*01e0*/  LDC.64 R4, c[0x0][0x380] ;  /* 0x0000e000ff047b82 */ /* 0x000e700000000a00 */
[----:B------:R-:W2:Y:S01]  /*01f0*/  LDC.64 R16, c[0x0][0x388] ;  /* 0x0000e200ff107b82 */ /* 0x000ea20000000a00 */
[----:B-1----:R-:W-:-:S05]  /*0200*/  IMAD.WIDE.U32 R4, R20, 0x4, R4 ;  /* 0x0000000414047825 */ /* 0x002fca00078e0004 */
[----:B0-----:R-:W3:Y:S01]  /*0210*/  LDG.E R28, desc[UR10][R4.64] ;  /* 0x0000000a041c7981 */ /* 0x001ee2000c1e1900 */
[----:B--2---:R-:W-:-:S03]  /*0220*/  IMAD.WIDE R16, R2, 0x4, R16 ;  /* 0x0000000402107825 */ /* 0x004fc600078e0210 */
[----:B------:R-:W2:Y:S04]  /*0230*/  LDG.E R23, desc[UR10][R4.64+0x4] ;  /* 0x0000040a04177981 */ /* 0x000ea8000c1e1900 */
[----:B------:R0:W3:Y:S04]  /*0240*/  LDG.E R24, desc[UR10][R16.64] ;  /* 0x0000000a10187981 */ /* 0x0000e8000c1e1900 */
[----:B------:R-:W4:Y:S04]  /*0250*/  LDG.E R27, desc[UR10][R4.64+0x8] ;  /* 0x0000080a041b7981 */ /* 0x000f28000c1e1900 */
[----:B------:R-:W5:Y:S01]  /*0260*/  LDG.E R29, desc[UR10][R4.64+0xc] ;  /* 0x00000c0a041d7981 */ /* 0x000f62000c1e1900 */
[----:B0-----:R-:W-:-:S05]  /*0270*/  IMAD.WIDE.U32 R16, R3, 0x4, R16 ;  /* 0x0000000403107825 */ /* 0x001fca00078e0010 */
[----:B------:R0:W2:Y:S01]  /*0280*/  LDG.E R22, desc[UR10][R16.64] ;  /* 0x0000000a10167981 */ /* 0x0000a2000c1e1900 */
[----:B------:R-:W-:-:S05]  /*0290*/  IMAD.WIDE.U32 R8, R3, 0x4, R16 ;  /* 0x0000000403087825 */ /* 0x000fca00078e0010 */
[----:B------:R1:W4:Y:S01]  /*02a0*/  LDG.E R26, desc[UR10][R8.64] ;  /* 0x0000000a081a7981 */ /* 0x000322000c1e1900 */
[----:B------:R-:W-:-:S04]  /*02b0*/  IMAD.WIDE.U32 R10, R3, 0x4, R8 ;  /* 0x00000004030a7825 */ /* 0x000fc800078e0008 */
[C---:B------:R-:W-:Y:S02]  /*02c0*/  IMAD.WIDE.U32 R12, R3.reuse, 0x4, R10 ;  /* 0x00000004030c7825 */ /* 0x040fe400078e000a */
[----:B------:R-:W5:Y:S02]  /*02d0*/  LDG.E R10, desc[UR10][R10.64] ;  /* 0x0000000a0a0a7981 */ /* 0x000f64000c1e1900 */
[C---:B------:R-:W-:Y:S02]  /*02e0*/  IMAD.WIDE.U32 R14, R3.reuse, 0x4, R12 ;  /* 0x00000004030e7825 */ /* 0x040fe400078e000c */
[----:B------:R-:W5:Y:S02]  /*02f0*/  LDG.E R12, desc[UR10][R12.64] ;  /* 0x0000000a0c0c7981 */ /* 0x000f64000c1e1900 */
[C---:B0-----:R-:W-:Y:S02]  /*0300*/  IMAD.WIDE.U32 R16, R3.reuse, 0x4, R14 ;  /* 0x0000000403107825 */ /* 0x041fe400078e000e */
[----:B------:R-:W5:Y:S04]  /*0310*/  LDG.E R11, desc[UR10][R4.64+0x14] ;  /* 0x0000140a040b7981 */ /* 0x000f68000c1e1900 */
[----:B------:R-:W5:Y:S01]  /*0320*/  LDG.E R14, desc[UR10][R14.64] ;  /* 0x0000000a0e0e7981 */ /* 0x000f62000c1e1900 */
[----:B-1----:R-:W-:-:S03]  /*0330*/  IMAD.WIDE.U32 R8, R3, 0x4, R16 ;  /* 0x0000000403087825 */ /* 0x002fc600078e0010 */
[----:B------:R-:W5:Y:S04]  /*0340*/  LDG.E R13, desc[UR10][R4.64+0x18] ;  /* 0x0000180a040d7981 */ /* 0x000f68000c1e1900 */
[----:B------:R-:W5:Y:S04]  /*0350*/  LDG.E R8, desc[UR10][R8.64] ;  /* 0x0000000a08087981 */ /* 0x000f68000c1e1900 */
[----:B------:R-:W5:Y:S01]  /*0360*/  LDG.E R15, desc[UR10][R4.64+0x1c] ;  /* 0x00001c0a040f7981 */ /* 0x000f62000c1e1900 */
[----:B---3--:R-:W-:-:S03]  /*0370*/  FFMA R24, R28, R24, R7 ;  /* 0x000000181c187223 */ /* 0x008fc60000000007 */
[----:B------:R-:W3:Y:S04]  /*0380*/  LDG.E R7, desc[UR10][R4.64+0x10] ;  /* 0x0000100a04077981 */ /* 0x000ee8000c1e1900 */
[----:B------:R-:W3:Y:S01]  /*0390*/  LDG.E R28, desc[UR10][R16.64] ;  /* 0x0000000a101c7981 */ /* 0x000ee2000c1e1900 */
[----:B------:R-:W-:Y:S01]  /*03a0*/  IADD3 R21, PT, PT, R21, 0x8, RZ ;  /* 0x0000000815157810 */ /* 0x000fe20007ffe0ff */
[----:B--2---:R-:W-:-:S03]  /*03b0*/  FFMA R22, R23, R22, R24 ;  /* 0x0000001617167223 */ /* 0x004fc60000000018 */
[----:B------:R-:W-:Y:S01]  /*03c0*/  ISETP.NE.AND P0, PT, R21, RZ, PT ;  /* 0x000000ff1500720c */ /* 0x000fe20003f05270 */
[----:B----4-:R-:W-:-:S04]  /*03d0*/  FFMA R22, R27, R26, R22 ;  /* 0x0000001a1b167223 */ /* 0x010fc80000000016 */
[----:B-----5:R-:W-:Y:S01]  /*03e0*/  FFMA R10, R29, R10, R22 ;  /* 0x0000000a1d0a7223 */ /* 0x020fe20000000016 */
[----:B------:R-:W-:Y:S02]  /*03f0*/  IADD3 R20, PT, PT, R20, 0x8, RZ ;  /* 0x0000000814147810 */ /* 0x000fe40007ffe0ff */
[----:B------:R-:W-:Y:S01]  /*0400*/  LEA R2, R3, R2, 0x3 ;  /* 0x0000000203027211 */ /* 0x000fe200078e18ff */
[----:B---3--:R-:W-:-:S04]  /*0410*/  FFMA R10, R7, R12, R10 ;  /* 0x0000000c070a7223 */ /* 0x008fc8000000000a */
[----:B------:R-:W-:-:S04]  /*0420*/  FFMA R10, R11, R14, R10 ;  /* 0x0000000e0b0a7223 */ /* 0x000fc8000000000a */
[----:B------:R-:W-:-:S04]  /*0430*/  FFMA R10, R13, R28, R10 ;  /* 0x0000001c0d0a7223 */ /* 0x000fc8000000000a */
[----:B------:R-:W-:Y:S01]  /*0440*/  FFMA R7, R15, R8, R10 ;  /* 0x000000080f077223 */ /* 0x000fe2000000000a */
[----:B------:R-:W-:Y:S06]  /*0450*/  @P0 BRA `(.L_x_2) ;  /* 0xfffffffc00600947 */ /* 0x000fec000383ffff */
.L_x_1:
[----:B------:R-:W-:Y:S05]  /*0460*/  @!P1 BRA `(.L_x_0) ;  /* 0x0000000000fc9947 */ /* 0x000fea0003800000 */
[----:B------:R-:W-:Y:S02]  /*0470*/  ISETP.GE.U32.AND P1, PT, R25, 0x4, PT ;  /* 0x000000041900780c */ /* 0x000fe40003f26070 */
[----:B------:R-:W-:-:S04]  /*0480*/  LOP3.LUT R2, R3, 0x3, RZ, 0xc0, !PT ;  /* 0x0000000303027812 */ /* 0x000fc800078ec0ff */
[----:B------:R-:W-:-:S07]  /*0490*/  ISETP.NE.AND P0, PT, R2, RZ, PT ;  /* 0x000000ff0200720c */ /* 0x000fce0003f05270 */
[----:B------:R-:W-:Y:S06]  /*04a0*/  @!P1 BRA `(.L_x_3) ;  /* 0x00000000006c9947 */ /* 0x000fec0003800000 */
[----:B------:R-:W1:Y:S01]  /*04b0*/  LDC.64 R12, c[0x0][0x388] ;  /* 0x0000e200ff0c7b82 */ /* 0x000e620000000a00 */
[----:B------:R-:W2:Y:S01]  /*04c0*/  LDCU.64 UR4, c[0x0][0x380] ;  /* 0x00007000ff0477ac */ /* 0x000ea20008000a00 */
[----:B------:R-:W-:Y:S01]  /*04d0*/  IMAD R9, R19, R3, R0 ;  /* 0x0000000313097224 */ /* 0x000fe200078e0200 */
[CC--:B------:R-:W-:Y:S02]  /*04e0*/  IADD3 R5, PT, PT, R18.reuse, R19.reuse, RZ ;  /* 0x0000001312057210 */ /* 0x0c0fe40007ffe0ff */
[----:B------:R-:W-:-:S03]  /*04f0*/  IADD3 R8, P1, PT, R18, R19, RZ ;  /* 0x0000001312087210 */ /* 0x000fc60007f3e0ff */
[----:B------:R-:W3:Y:S01]  /*0500*/  LDC.64 R16, c[0x0][0x380] ;  /* 0x0000e000ff107b82 */ /* 0x000ee20000000a00 */
[----:B-1----:R-:W-:-:S04]  /*0510*/  IMAD.WIDE R12, R9, 0x4, R12 ;  /* 0x00000004090c7825 */ /* 0x002fc800078e020c */
[----:B------:R-:W-:Y:S02]  /*0520*/  IMAD.WIDE.U32 R14, R3, 0x4, R12 ;  /* 0x00000004030e7825 */ /* 0x000fe400078e000c */
[----:B0-----:R-:W4:Y:S02]  /*0530*/  LDG.E R12, desc[UR10][R12.64] ;  /* 0x0000000a0c0c7981 */ /* 0x001f24000c1e1900 */
[----:B---3--:R-:W-:Y:S01]  /*0540*/  IMAD.WIDE.U32 R16, R5, 0x4, R16 ;  /* 0x0000000405107825 */ /* 0x008fe200078e0010 */
[----:B------:R-:W-:Y:S02]  /*0550*/  IADD3.X R5, PT, PT, RZ, RZ, RZ, P1, !PT ;  /* 0x000000ffff057210 */ /* 0x000fe40000ffe4ff */
[----:B--2---:R-:W-:-:S03]  /*0560*/  LEA R4, P1, R8, UR4, 0x2 ;  /* 0x0000000408047c11 */ /* 0x004fc6000f8210ff */
[----:B------:R-:W4:Y:S01]  /*0570*/  LDG.E R16, desc[UR10][R16.64] ;  /* 0x0000000a10107981 */ /* 0x000f22000c1e1900 */
[----:B------:R-:W-:Y:S01]  /*0580*/  LEA.HI.X R5, R8, UR5, R5, 0x2, P1 ;  /* 0x0000000508057c11 */ /* 0x000fe200088f1405 */
[C---:B------:R-:W-:Y:S02]  /*0590*/  IMAD.WIDE.U32 R8, R3.reuse, 0x4, R14 ;  /* 0x0000000403087825 */ /* 0x040fe400078e000e */
[----:B------:R-:W2:Y:S04]  /*05a0*/  LDG.E R14, desc[UR10][R14.64] ;  /* 0x0000000a0e0e7981 */ /* 0x000ea8000c1e1900 */
[----:B------:R-:W2:Y:S01]  /*05b0*/  LDG.E R20, desc[UR10][R4.64+0x4] ;  /* 0x0000040a04147981 */ /* 0x000ea2000c1e1900 */
[----:B------:R-:W-:-:S03]  /*05c0*/  IMAD.WIDE.U32 R10, R3, 0x4, R8 ;  /* 0x00000004030a7825 */ /* 0x000fc600078e0008 */
[----:B------:R-:W3:Y:S04]  /*05d0*/  LDG.E R21, desc[UR10][R8.64] ;  /* 0x0000000a08157981 */ /* 0x000ee8000c1e1900 */
[----:B------:R-:W3:Y:S04]  /*05e0*/  LDG.E R22, desc[UR10][R4.64+0x8] ;  /* 0x0000080a04167981 */ /* 0x000ee8000c1e1900 */
[----:B------:R-:W5:Y:S04]  /*05f0*/  LDG.E R24, desc[UR10][R4.64+0xc] ;  /* 0x00000c0a04187981 */ /* 0x000f68000c1e1900 */
[----:B------:R-:W5:Y:S01]  /*0600*/  LDG.E R10, desc[UR10][R10.64] ;  /* 0x0000000a0a0a7981 */ /* 0x000f62000c1e1900 */
[----:B------:R-:W-:Y:S01]  /*0610*/  IADD3 R19, PT, PT, R19, 0x4, RZ ;  /* 0x0000000413137810 */ /* 0x000fe20007ffe0ff */
[----:B----4-:R-:W-:-:S04]  /*0620*/  FFMA R7, R16, R12, R7 ;  /* 0x0000000c10077223 */ /* 0x010fc80000000007 */
[----:B--2---:R-:W-:-:S04]  /*0630*/  FFMA R7, R20, R14, R7 ;  /* 0x0000000e14077223 */ /* 0x004fc80000000007 */
[----:B---3--:R-:W-:-:S04]  /*0640*/  FFMA R7, R22, R21, R7 ;  /* 0x0000001516077223 */ /* 0x008fc80000000007 */
[----:B-----5:R-:W-:-:S07]  /*0650*/  FFMA R7, R24, R10, R7 ;  /* 0x0000000a18077223 */ /* 0x020fce0000000007 */
.L_x_3:
[----:B------:R-:W-:Y:S05]  /*0660*/  @!P0 BRA `(.L_x_0) ;  /* 0x00000000007c8947 */ /* 0x000fea0003800000 */
[----:B------:R-:W-:Y:S01]  /*0670*/  ISETP.NE.AND P1, PT, R2, 0x1, PT ;  /* 0x000000010200780c */ /* 0x000fe20003f25270 */
[----:B------:R-:W1:Y:S01]  /*0680*/  LDC.64 R14, c[0x0][0x380] ;  /* 0x0000e000ff0e7b82 */ /* 0x000e620000000a00 */
[----:B------:R-:W-:-:S04]  /*0690*/  LOP3.LUT R2, R3, 0x1, RZ, 0xc0, !PT ;  /* 0x0000000103027812 */ /* 0x000fc800078ec0ff */
[----:B------:R-:W-:-:S03]  /*06a0*/  ISETP.NE.U32.AND P0, PT, R2, 0x1, PT ;  /* 0x000000010200780c */ /* 0x000fc60003f05070 */
[----:B------:R-:W2:Y:S04]  /*06b0*/  LDC.64 R12, c[0x0][0x388] ;  /* 0x0000e200ff0c7b82 */ /* 0x000ea80000000a00 */
[CC--:B------:R-:W-:Y:S02]  /*06c0*/  @P1 IADD3 R17, PT, PT, R18.reuse, R19.reuse, RZ ;  /* 0x0000001312111210 */ /* 0x0c0fe40007ffe0ff */
[----:B------:R-:W-:Y:S02]  /*06d0*/  @P1 IADD3 R2, P2, PT, R18, R19, RZ ;  /* 0x0000001312021210 */ /* 0x000fe40007f5e0ff */
[----:B------:R-:W3:Y:S02]  /*06e0*/  @P1 LDC.64 R10, c[0x0][0x380] ;  /* 0x0000e000ff0a1b82 */ /* 0x000ee40000000a00 */
[----:B------:R-:W-:-:S06]  /*06f0*/  @P1 IADD3.X R16, PT, PT, RZ, RZ, RZ, P2, !PT ;  /* 0x000000ffff101210 */ /* 0x000fcc00017fe4ff */
[----:B------:R-:W4:Y:S01]  /*0700*/  LDC.64 R8, c[0x0][0x380] ;  /* 0x0000e000ff087b82 */ /* 0x000f220000000a00 */
[----:B-1----:R-:W-:-:S04]  /*0710*/  @P1 IMAD.WIDE.U32 R14, R17, 0x4, R14 ;  /* 0x00000004110e1825 */ /* 0x002fc800078e000e */
[C---:B------:R-:W-:Y:S01]  /*0720*/  @P1 IMAD R17, R19.reuse, R3, R0 ;  /* 0x0000000313111224 */ /* 0x040fe200078e0200 */
[----:B------:R-:W-:Y:S01]  /*0730*/  @P1 IADD3 R19, PT, PT, R19, 0x2, RZ ;  /* 0x0000000213131810 */ /* 0x000fe20007ffe0ff */
[----:B0-----:R-:W5:Y:S01]  /*0740*/  @P1 LDG.E R14, desc[UR10][R14.64] ;  /* 0x0000000a0e0e1981 */ /* 0x001f62000c1e1900 */
[----:B------:R-:W0:Y:S01]  /*0750*/  LDC.64 R4, c[0x0][0x388] ;  /* 0x0000e200ff047b82 */ /* 0x000e220000000a00 */
[----:B--2---:R-:W-:Y:S01]  /*0760*/  @P1 IMAD.WIDE R12, R17, 0x4, R12 ;  /* 0x00000004110c1825 */ /* 0x004fe200078e020c */
[----:B------:R-:W-:Y:S02]  /*0770*/  @!P0 IADD3 R21, PT, PT, R18, R19, RZ ;  /* 0x0000001312158210 */ /* 0x000fe40007ffe0ff */
[----:B---3--:R-:W-:Y:S01]  /*0780*/  @P1 LEA R10, P2, R2, R10, 0x2 ;  /* 0x0000000a020a1211 */ /* 0x008fe200078410ff */
[----:B------:R-:W-:-:S03]  /*0790*/  @!P0 IMAD R19, R19, R3, R0 ;  /* 0x0000000313138224 */ /* 0x000fc600078e0200 */
[----:B------:R-:W-:Y:S01]  /*07a0*/  @P1 LEA.HI.X R11, R2, R11, R16, 0x2, P2 ;  /* 0x0000000b020b1211 */ /* 0x000fe200010f1410 */
[----:B------:R-:W-:Y:S01]  /*07b0*/  @P1 IMAD.WIDE.U32 R16, R3, 0x4, R12 ;  /* 0x0000000403101825 */ /* 0x000fe200078e000c */
[----:B------:R-:W5:Y:S03]  /*07c0*/  @P1 LDG.E R2, desc[UR10][R12.64] ;  /* 0x0000000a0c021981 */ /* 0x000f66000c1e1900 */
[----:B----4-:R-:W-:Y:S01]  /*07d0*/  @!P0 IMAD.WIDE.U32 R8, R21, 0x4, R8 ;  /* 0x0000000415088825 */ /* 0x010fe200078e0008 */
[----:B------:R-:W2:Y:S04]  /*07e0*/  @P1 LDG.E R11, desc[UR10][R10.64+0x4] ;  /* 0x0000040a0a0b1981 */ /* 0x000ea8000c1e1900 */
[----:B------:R-:W2:Y:S01]  /*07f0*/  @P1 LDG.E R16, desc[UR10][R16.64] ;  /* 0x0000000a10101981 */ /* 0x000ea2000c1e1900 */
[----:B0-----:R-:W-:-:S03]  /*0800*/  @!P0 IMAD.WIDE R4, R19, 0x4, R4 ;  /* 0x0000000413048825 */ /* 0x001fc600078e0204 */
[----:B------:R-:W3:Y:S04]  /*0810*/  @!P0 LDG.E R8, desc[UR10][R8.64] ;  /* 0x0000000a08088981 */ /* 0x000ee8000c1e1900 */
[----:B------:R-:W3:Y:S01]  /*0820*/  @!P0 LDG.E R4, desc[UR10][R4.64] ;  /* 0x0000000a04048981 */ /* 0x000ee2000c1e1900 */
[----:B-----5:R-:W-:-:S04]  /*0830*/  @P1 FFMA R2, R14, R2, R7 ;  /* 0x000000020e021223 */ /* 0x020fc80000000007 */
[----:B--2---:R-:W-:-:S04]  /*0840*/  @P1 FFMA R7, R11, R16, R2 ;  /* 0x000000100b071223 */ /* 0x004fc80000000002 */
[----:B---3--:R-:W-:-:S07]  /*0850*/  @!P0 FFMA R7, R8, R4, R7 ;  /* 0x0000000408078223 */ /* 0x008fce0000000007 */
.L_x_0:
[----:B------:R-:W-:-:S04]  /*0860*/  I2FP.F32.S32 R2, R3 ;  /* 0x0000000300027245 */ /* 0x000fc80000201400 */
[----:B------:R-:W-:Y:S01]  /*0870*/  IADD3 R4, PT, PT, R2, -0xd000000, RZ ;  /* 0xf300000002047810 */ /* 0x000fe20007ffe0ff */
[----:B------:R1:W2:Y:S03]  /*0880*/  MUFU.RSQ R3, R2 ;  /* 0x0000000200037308 */ /* 0x0002a60000001400 */
[----:B------:R-:W-:-:S13]  /*0890*/  ISETP.GT.U32.AND P0, PT, R4, 0x727fffff, PT ;  /* 0x727fffff0400780c */ /* 0x000fda0003f04070 */
[----:B-1----:R-:W-:Y:S05]  /*08a0*/  @!P0 BRA `(.L_x_4) ;  /* 0x0000000000108947 */ /* 0x002fea0003800000 */
[----:B------:R-:W-:-:S07]  /*08b0*/  MOV R8, 0x8d0 ;  /* 0x000008d000087802 */ /* 0x000fce0000000f00 */
[----:B0-2---:R-:W-:Y:S05]  /*08c0*/  CALL.REL.NOINC `($__internal_1_$__cuda_sm20_sqrt_rn_f32_slowpath) ;  /* 0x0000002c00647944 */ /* 0x005fea0003c00000 */
[----:B------:R-:W-:Y:S01]  /*08d0*/  MOV R2, R4 ;  /* 0x0000000400027202 */ /* 0x000fe20000000f00 */
[----:B------:R-:W-:Y:S06]  /*08e0*/  BRA `(.L_x_5) ;  /* 0x0000000000107947 */ /* 0x000fec0003800000 */
.L_x_4:
[----:B--2---:R-:W-:Y:S01]  /*08f0*/  FMUL.FTZ R5, R2, R3 ;  /* 0x0000000302057220 */ /* 0x004fe20000410000 */
[----:B------:R-:W-:-:S03]  /*0900*/  FMUL.FTZ R3, R3, 0.5 ;  /* 0x3f00000003037820 */ /* 0x000fc60000410000 */
[----:B------:R-:W-:-:S04]  /*0910*/  FFMA R2, -R5, R5, R2 ;  /* 0x0000000505027223 */ /* 0x000fc80000000102 */
[----:B------:R-:W-:-:S07]  /*0920*/  FFMA R2, R2, R3, R5 ;  /* 0x0000000302027223 */ /* 0x000fce0000000005 */
.L_x_5:
[----:B------:R-:W-:-:S04]  /*0930*/  IADD3 R3, PT, PT, R2, 0x1800000, RZ ;  /* 0x0180000002037810 */ /* 0x000fc80007ffe0ff */
[----:B------:R-:W-:-:S04]  /*0940*/  LOP3.LUT R3, R3, 0x7f800000, RZ, 0xc0, !PT ;  /* 0x7f80000003037812 */ /* 0x000fc800078ec0ff */
[----:B------:R-:W-:-:S13]  /*0950*/  ISETP.GT.U32.AND P0, PT, R3, 0x1ffffff, PT ;  /* 0x01ffffff0300780c */ /* 0x000fda0003f04070 */
[----:B------:R-:W-:Y:S05]  /*0960*/  @P0 BRA `(.L_x_6) ;  /* 0x0000000000100947 */ /* 0x000fea0003800000 */
[----:B------:R-:W-:-:S07]  /*0970*/  MOV R4, 0x990 ;  /* 0x0000099000047802 */ /* 0x000fce0000000f00 */
[----:B0-----:R-:W-:Y:S05]  /*0980*/  CALL.REL.NOINC `($__internal_0_$__cuda_sm20_rcp_rn_f32_slowpath) ;  /* 0x0000002800687944 */ /* 0x001fea0003c00000 */
[----:B------:R-:W-:Y:S01]  /*0990*/  MOV R4, R3 ;  /* 0x0000000300047202 */ /* 0x000fe20000000f00 */
[----:B------:R-:W-:Y:S06]  /*09a0*/  BRA `(.L_x_7) ;  /* 0x0000000000107947 */ /* 0x000fec0003800000 */
.L_x_6:
[----:B------:R-:W1:Y:S02]  /*09b0*/  MUFU.RCP R3, R2 ;  /* 0x0000000200037308 */ /* 0x000e640000001000 */
[----:B-1----:R-:W-:-:S04]  /*09c0*/  FFMA R4, R3, R2, -1 ;  /* 0xbf80000003047423 */ /* 0x002fc80000000002 */
[----:B------:R-:W-:-:S04]  /*09d0*/  FADD.FTZ R4, -R4, -RZ ;  /* 0x800000ff04047221 */ /* 0x000fc80000010100 */
[----:B------:R-:W-:-:S07]  /*09e0*/  FFMA R4, R3, R4, R3 ;  /* 0x0000000403047223 */ /* 0x000fce0000000003 */
.L_x_7:
[----:B------:R-:W1:Y:S01]  /*09f0*/  S2UR UR5, SR_CgaCtaId ;  /* 0x00000000000579c3 */ /* 0x000e620000008800 */
[----:B------:R-:W2:Y:S01]  /*0a00*/  LDCU UR7, c[0x0][0x3a4] ;  /* 0x00007480ff0777ac */ /* 0x000ea20008000800 */
[----:B------:R-:W-:Y:S01]  /*0a10*/  FMUL R7, R4, R7 ;  /* 0x0000000704077220 */ /* 0x000fe20000400000 */
[----:B------:R-:W-:Y:S01]  /*0a20*/  HFMA2 R4, -RZ, RZ, -10824, -13904 ;  /* 0xf149f2caff047431 */ /* 0x000fe200000001ff */
[----:B------:R-:W-:Y:S01]  /*0a30*/  UMOV UR4, 0x400 ;  /* 0x0000040000047882 */ /* 0x000fe20000000000 */
[----:B--2---:R-:W-:Y:S01]  /*0a40*/  IMAD R3, R6, UR7, RZ ;  /* 0x0000000706037c24 */ /* 0x004fe2000f8e02ff */
[----:B-1----:R-:W-:-:S04]  /*0a50*/  ULEA UR5, UR5, UR4, 0x18 ;  /* 0x0000000405057291 */ /* 0x002fc8000f8ec0ff */
[----:B------:R-:W-:-:S04]  /*0a60*/  IADD3 R2, PT, PT, R0, R3, RZ ;  /* 0x0000000300027210 */ /* 0x000fc80007ffe0ff */
[----:B------:R-:W-:-:S05]  /*0a70*/  LEA R6, R2, UR5, 0x2 ;  /* 0x0000000502067c11 */ /* 0x000fca000f8e10ff */
[----:B------:R1:W-:Y:S01]  /*0a80*/  STS [R6], R7 ;  /* 0x0000000706007388 */ /* 0x0003e20000000800 */
[----:B------:R-:W-:Y:S06]  /*0a90*/  BAR.SYNC.DEFER_BLOCKING 0x0 ;  /* 0x0000000000007b1d */ /* 0x000fec0000010000 */
[----:B------:R-:W-:Y:S05]  /*0aa0*/  @!P3 BRA `(.L_x_8) ;  /* 0x000000040050b947 */ /* 0x000fea0003800000 */
[----:B------:R-:W-:Y:S01]  /*0ab0*/  UIADD3 UR4, UPT, UPT, UR7, -0x1, URZ ;  /* 0xffffffff07047890 */ /* 0x000fe2000fffe0ff */
[----:B------:R-:W-:Y:S01]  /*0ac0*/  MOV R4, 0xf149f2ca ;  /* 0xf149f2ca00047802 */ /* 0x000fe20000000f00 */
[----:B------:R-:W-:Y:S02]  /*0ad0*/  ULOP3.LUT UR6, UR7, 0xf, URZ, 0xc0, !UPT ;  /* 0x0000000f07067892 */ /* 0x000fe4000f8ec0ff */
[----:B------:R-:W-:Y:S02]  /*0ae0*/  UISETP.GE.U32.AND UP0, UPT, UR4, 0xf, UPT ;  /* 0x0000000f0400788c */ /* 0x000fe4000bf06070 */
[----:B------:R-:W-:Y:S01]  /*0af0*/  UISETP.NE.AND UP1, UPT, UR6, URZ, UPT ;  /* 0x000000ff0600728c */ /* 0x000fe2000bf25270 */
[----:B------:R-:W-:-:S06]  /*0b00*/  UMOV UR4, URZ ;  /* 0x000000ff00047c82 */ /* 0x000fcc0008000000 */
[----:B------:R-:W-:Y:S05]  /*0b10*/  BRA.U !UP0, `(.L_x_9) ;  /* 0x0000000108847547 */ /* 0x000fea000b800000 */
[----:B------:R-:W-:Y:S01]  /*0b20*/  LEA R5, R3, UR5, 0x2 ;  /* 0x0000000503057c11 */ /* 0x000fe2000f8e10ff */
[----:B------:R-:W-:Y:S01]  /*0b30*/  ULOP3.LUT UR4, UR7, 0x7ffffff0, URZ, 0xc0, !UPT ;  /* 0x7ffffff007047892 */ /* 0x000fe2000f8ec0ff */
[----:B------:R-:W-:Y:S02]  /*0b40*/  MOV R4, 0xf149f2ca ;  /* 0xf149f2ca00047802 */ /* 0x000fe40000000f00 */
[----:B------:R-:W-:Y:S01]  /*0b50*/  IADD3 R5, PT, PT, R5, 0x20, RZ ;  /* 0x0000002005057810 */ /* 0x000fe20007ffe0ff */
[----:B------:R-:W-:-:S12]  /*0b60*/  UIADD3 UR8, UPT, UPT, -UR4, URZ, URZ ;  /* 0x000000ff04087290 */ /* 0x000fd8000fffe1ff */
.L_x_10:
[----:B-1----:R-:W-:Y:S01]  /*0b70*/  LDS R7, [R5+-0x20] ;  /* 0xffffe00005077984 */ /* 0x002fe20000000800 */
[----:B------:R-:W-:-:S03]  /*0b80*/  UIADD3 UR8, UPT, UPT, UR8, 0x10, URZ ;  /* 0x0000001008087890 */ /* 0x000fc6000fffe0ff */
[----:B------:R-:W1:Y:S01]  /*0b90*/  LDS R6, [R5+-0x1c] ;  /* 0xffffe40005067984 */ /* 0x000e620000000800 */
[----:B------:R-:W-:-:S03]  /*0ba0*/  UISETP.NE.AND UP0, UPT, UR8, URZ, UPT ;  /* 0x000000ff0800728c */ /* 0x000fc6000bf05270 */
[----:B------:R-:W-:Y:S04]  /*0bb0*/  LDS R9, [R5+-0x18] ;  /* 0xffffe80005097984 */ /* 0x000fe80000000800 */
[----:B------:R-:W2:Y:S04]  /*0bc0*/  LDS R8, [R5+-0x14] ;  /* 0xffffec0005087984 */ /* 0x000ea80000000800 */
[----:B------:R-:W-:Y:S04]  /*0bd0*/  LDS R11, [R5+-0x10] ;  /* 0xfffff000050b7984 */ /* 0x000fe80000000800 */
[----:B------:R-:W3:Y:S04]  /*0be0*/  LDS R10, [R5+-0xc] ;  /* 0xfffff400050a7984 */ /* 0x000ee80000000800 */
[----:B------:R-:W-:Y:S04]  /*0bf0*/  LDS R13, [R5+-0x8] ;  /* 0xfffff800050d7984 */ /* 0x000fe80000000800 */
[----:B------:R-:W4:Y:S04]  /*0c00*/  LDS R12, [R5+-0x4] ;  /* 0xfffffc00050c7984 */ /* 0x000f280000000800 */
[----:B------:R-:W-:Y:S04]  /*0c10*/  LDS R15, [R5] ;  /* 0x00000000050f7984 */ /* 0x000fe80000000800 */
[----:B------:R-:W5:Y:S04]  /*0c20*/  LDS R14, [R5+0x4] ;  /* 0x00000400050e7984 */ /* 0x000f680000000800 */
[----:B------:R-:W-:Y:S04]  /*0c30*/  LDS R17, [R5+0x8] ;  /* 0x0000080005117984 */ /* 0x000fe80000000800 */
[----:B------:R-:W0:Y:S01]  /*0c40*/  LDS R16, [R5+0xc] ;  /* 0x00000c0005107984 */ /* 0x000e220000000800 */
[----:B-1----:R-:W-:-:S03]  /*0c50*/  FMNMX3 R6, R4, R7, R6, !PT ;  /* 0x0000000704067276 */ /* 0x002fc60007800006 */
[----:B------:R-:W-:Y:S04]  /*0c60*/  LDS R19, [R5+0x10] ;  /* 0x0000100005137984 */ /* 0x000fe80000000800 */
[----:B------:R-:W1:Y:S01]  /*0c70*/  LDS R18, [R5+0x14] ;  /* 0x0000140005127984 */ /* 0x000e620000000800 */
[----:B--2---:R-:W-:-:S03]  /*0c80*/  FMNMX3 R6, R6, R9, R8, !PT ;  /* 0x0000000906067276 */ /* 0x004fc60007800008 */
[----:B------:R-:W-:Y:S04]  /*0c90*/  LDS R21, [R5+0x18] ;  /* 0x0000180005157984 */ /* 0x000fe80000000800 */
[----:B------:R2:W1:Y:S01]  /*0ca0*/  LDS R20, [R5+0x1c] ;  /* 0x00001c0005147984 */ /* 0x0004620000000800 */
[----:B---3--:R-:W-:-:S04]  /*0cb0*/  FMNMX3 R6, R6, R11, R10, !PT ;  /* 0x0000000b06067276 */ /* 0x008fc8000780000a */
[----:B----4-:R-:W-:Y:S02]  /*0cc0*/  FMNMX3 R6, R6, R13, R12, !PT ;  /* 0x0000000d06067276 */ /* 0x010fe4000780000c */
[----:B--2---:R-:W-:Y:S02]  /*0cd0*/  IADD3 R5, PT, PT, R5, 0x40, RZ ;  /* 0x0000004005057810 */ /* 0x004fe40007ffe0ff */
[----:B-----5:R-:W-:-:S04]  /*0ce0*/  FMNMX3 R6, R6, R15, R14, !PT ;  /* 0x0000000f06067276 */ /* 0x020fc8000780000e */
[----:B0-----:R-:W-:-:S04]  /*0cf0*/  FMNMX3 R6, R6, R17, R16, !PT ;  /* 0x0000001106067276 */ /* 0x001fc80007800010 */
[----:B-1----:R-:W-:-:S04]  /*0d00*/  FMNMX3 R6, R6, R19, R18, !PT ;  /* 0x0000001306067276 */ /* 0x002fc80007800012 */
[----:B------:R-:W-:Y:S01]  /*0d10*/  FMNMX3 R4, R6, R21, R20, !PT ;  /* 0x0000001506047276 */ /* 0x000fe20007800014 */
[----:B------:R-:W-:Y:S06]  /*0d20*/  BRA.U UP0, `(.L_x_10) ;  /* 0xfffffffd00907547 */ /* 0x000fec000b83ffff */
.L_x_9:
[----:B------:R-:W-:Y:S05]  /*0d30*/  BRA.U !UP1, `(.L_x_8) ;  /* 0x0000000109ac7547 */ /* 0x000fea000b800000 */
[----:B------:R-:W-:Y:S02]  /*0d40*/  UISETP.GE.U32.AND UP0, UPT, UR6, 0x8, UPT ;  /* 0x000000080600788c */ /* 0x000fe4000bf06070 */
[----:B------:R-:W-:-:S04]  /*0d50*/  ULOP3.LUT UR8, UR7, 0x7, URZ, 0xc0, !UPT ;  /* 0x0000000707087892 */ /* 0x000fc8000f8ec0ff */
[----:B------:R-:W-:-:S03]  /*0d60*/  UISETP.NE.AND UP1, UPT, UR8, URZ, UPT ;  /* 0x000000ff0800728c */ /* 0x000fc6000bf25270 */
[----:B------:R-:W-:Y:S08]  /*0d70*/  BRA.U !UP0, `(.L_x_11) ;  /* 0x00000001083c7547 */ /* 0x000ff0000b800000 */
[----:B------:R-:W-:Y:S01]  /*0d80*/  IADD3 R5, PT, PT, R3, UR4, RZ ;  /* 0x0000000403057c10 */ /* 0x000fe2000fffe0ff */
[----:B------:R-:W-:-:S03]  /*0d90*/  UIADD3 UR4, UPT, UPT, UR4, 0x8, URZ ;  /* 0x0000000804047890 */ /* 0x000fc6000fffe0ff */
[----:B------:R-:W-:-:S05]  /*0da0*/  LEA R5, R5, UR5, 0x2 ;  /* 0x0000000505057c11 */ /* 0x000fca000f8e10ff */
[----:B-1----:R-:W-:Y:S04]  /*0db0*/  LDS R7, [R5] ;  /* 0x0000000005077984 */ /* 0x002fe80000000800 */
[----:B------:R-:W1:Y:S04]  /*0dc0*/  LDS R6, [R5+0x4] ;  /* 0x0000040005067984 */ /* 0x000e680000000800 */
[----:B------:R-:W-:Y:S04]  /*0dd0*/  LDS R9, [R5+0x8] ;  /* 0x0000080005097984 */ /* 0x000fe80000000800 */
[----:B------:R-:W2:Y:S04]  /*0de0*/  LDS R8, [R5+0xc] ;  /* 0x00000c0005087984 */ /* 0x000ea80000000800 */
[----:B------:R-:W-:Y:S04]  /*0df0*/  LDS R11, [R5+0x10] ;  /* 0x00001000050b7984 */ /* 0x000fe80000000800 */
[----:B------:R-:W3:Y:S04]  /*0e00*/  LDS R10, [R5+0x14] ;  /* 0x00001400050a7984 */ /* 0x000ee80000000800 */
[----:B------:R-:W-:Y:S04]  /*0e10*/  LDS R13, [R5+0x18] ;  /* 0x00001800050d7984 */ /* 0x000fe80000000800 */
[----:B------:R-:W4:Y:S01]  /*0e20*/  LDS R12, [R5+0x1c] ;  /* 0x00001c00050c7984 */ /* 0x000f220000000800 */
[----:B-1----:R-:W-:-:S04]  /*0e30*/  FMNMX3 R6, R4, R7, R6, !PT ;  /* 0x0000000704067276 */ /* 0x002fc80007800006 */
[----:B--2---:R-:W-:-:S04]  /*0e40*/  FMNMX3 R6, R6, R9, R8, !PT ;  /* 0x0000000906067276 */ /* 0x004fc80007800008 */
[----:B---3--:R-:W-:-:S04]  /*0e50*/  FMNMX3 R6, R6, R11, R10, !PT ;  /* 0x0000000b06067276 */ /* 0x008fc8000780000a */
[----:B----4-:R-:W-:-:S07]  /*0e60*/  FMNMX3 R4, R6, R13, R12, !PT ;  /* 0x0000000d06047276 */ /* 0x010fce000780000c */
.L_x_11:
        /* <DEDUP_REMOVED lines=11> */
[----:B------:R-:W2:Y:S01]  /*0f20*/  LDS R8, [R5+0xc] ;  /* 0x00000c0005087984 */ /* 0x000ea20000000800 */
[----:B-1----:R-:W-:-:S04]  /*0f30*/  FMNMX3 R4, R4, R7, R6, !PT ;  /* 0x0000000704047276 */ /* 0x002fc80007800006 */
[----:B--2---:R-:W-:-:S07]  /*0f40*/  FMNMX3 R4, R4, R9, R8, !PT ;  /* 0x0000000904047276 */ /* 0x004fce0007800008 */
.L_x_12:
[----:B------:R-:W-:Y:S05]  /*0f50*/  BRA.U !UP1, `(.L_x_8) ;  /* 0x0000000109247547 */ /* 0x000fea000b800000 */
[----:B------:R-:W-:Y:S01]  /*0f60*/  IADD3 R5, PT, PT, R3, UR4, RZ ;  /* 0x0000000403057c10 */ /* 0x000fe2000fffe0ff */
[----:B------:R-:W-:-:S03]  /*0f70*/  UIADD3 UR6, UPT, UPT, -UR6, URZ, URZ ;  /* 0x000000ff06067290 */ /* 0x000fc6000fffe1ff */
[----:B------:R-:W-:-:S09]  /*0f80*/  LEA R5, R5, UR5, 0x2 ;  /* 0x0000000505057c11 */ /* 0x000fd2000f8e10ff */
.L_x_13:
[----:B-1----:R1:W2:Y:S01]  /*0f90*/  LDS R7, [R5] ;  /* 0x0000000005077984 */ /* 0x0022a20000000800 */
[----:B------:R-:W-:-:S04]  /*0fa0*/  UIADD3 UR6, UPT, UPT, UR6, 0x1, URZ ;  /* 0x0000000106067890 */ /* 0x000fc8000fffe0ff */
[----:B------:R-:W-:Y:S01]  /*0fb0*/  UISETP.NE.AND UP0, UPT, UR6, URZ, UPT ;  /* 0x000000ff0600728c */ /* 0x000fe2000bf05270 */
[----:B-1----:R-:W-:Y:S02]  /*0fc0*/  IADD3 R5, PT, PT, R5, 0x4, RZ ;  /* 0x0000000405057810 */ /* 0x002fe40007ffe0ff */
[----:B--2---:R-:W-:-:S06]  /*0fd0*/  FMNMX R4, R7, R4, !PT ;  /* 0x0000000407047209 */ /* 0x004fcc0007800000 */
[----:B------:R-:W-:Y:S05]  /*0fe0*/  BRA.U UP0, `(.L_x_13) ;  /* 0xfffffffd00e87547 */ /* 0x000fea000b83ffff */
.L_x_8:
[----:B------:R-:W-:Y:S01]  /*0ff0*/  BAR.SYNC.DEFER_BLOCKING 0x0 ;  /* 0x0000000000007b1d */ /* 0x000fe20000010000 */
[----:B------:R-:W-:Y:S01]  /*1000*/  UISETP.GE.AND UP0, UPT, UR7, 0x1, UPT ;  /* 0x000000010700788c */ /* 0x000fe2000bf06270 */
[----:B------:R-:W-:-:S08]  /*1010*/  MOV R5, RZ ;  /* 0x000000ff00057202 */ /* 0x000fd00000000f00 */
[----:B------:R-:W-:Y:S05]  /*1020*/  BRA.U !UP0, `(.L_x_14) ;  /* 0x0000000508d47547 */ /* 0x000fea000b800000 */
[----:B------:R-:W-:Y:S01]  /*1030*/  UIADD3 UR4, UPT, UPT, UR7, -0x1, URZ ;  /* 0xffffffff07047890 */ /* 0x000fe2000fffe0ff */
[----:B------:R-:W-:Y:S01]  /*1040*/  HFMA2 R5, -RZ, RZ, 0, 0 ;  /* 0x00000000ff057431 */ /* 0x000fe200000001ff */
[----:B------:R-:W-:Y:S02]  /*1050*/  ULOP3.LUT UR8, UR7, 0x3, URZ, 0xc0, !UPT ;  /* 0x0000000307087892 */ /* 0x000fe4000f8ec0ff */
[----:B------:R-:W-:Y:S02]  /*1060*/  UISETP.GE.U32.AND UP2, UPT, UR4, 0x3, UPT ;  /* 0x000000030400788c */ /* 0x000fe4000bf46070 */
[----:B------:R-:W-:Y:S01]  /*1070*/  UISETP.NE.AND UP1, UPT, UR8, URZ, UPT ;  /* 0x000000ff0800728c */ /* 0x000fe2000bf25270 */
[----:B------:R-:W-:-:S06]  /*1080*/  UMOV UR4, URZ ;  /* 0x000000ff00047c82 */ /* 0x000fcc0008000000 */
[----:B------:R-:W-:Y:S05]  /*1090*/  BRA.U !UP2, `(.L_x_15) ;  /* 0x000000010aec7547 */ /* 0x000fea000b800000 */
[----:B-1----:R-:W-:Y:S01]  /*10a0*/  LEA R6, R3, UR5, 0x2 ;  /* 0x0000000503067c11 */ /* 0x002fe2000f8e10ff */
[----:B------:R-:W-:Y:S01]  /*10b0*/  ULOP3.LUT UR4, UR7, 0x7ffffffc, URZ, 0xc0, !UPT ;  /* 0x7ffffffc07047892 */ /* 0x000fe2000f8ec0ff */
[----:B------:R-:W-:Y:S02]  /*10c0*/  MOV R5, RZ ;  /* 0x000000ff00057202 */ /* 0x000fe40000000f00 */
[----:B------:R-:W-:Y:S01]  /*10d0*/  IADD3 R6, PT, PT, R6, 0x8, RZ ;  /* 0x0000000806067810 */ /* 0x000fe20007ffe0ff */
[----:B------:R-:W-:-:S12]  /*10e0*/  UIADD3 UR6, UPT, UPT, -UR4, URZ, URZ ;  /* 0x000000ff04067290 */ /* 0x000fd8000fffe1ff */
.L_x_16:
[----:B------:R-:W1:Y:S01]  /*10f0*/  LDS R7, [R6+-0x8] ;  /* 0xfffff80006077984 */ /* 0x000e620000000800 */
[----:B------:R-:W-:Y:S01]  /*1100*/  HFMA2 R12, -RZ, RZ, 3.7421875, 0 ;  /* 0x437c0000ff0c7431 */ /* 0x000fe200000001ff */
[----:B------:R-:W-:Y:S01]  /*1110*/  MOV R16, 0x3bbb989d ;  /* 0x3bbb989d00107802 */ /* 0x000fe20000000f00 */
[----:B------:R-:W-:Y:S01]  /*1120*/  UIADD3 UR6, UPT, UPT, UR6, 0x4, URZ ;  /* 0x0000000406067890 */ /* 0x000fe2000fffe0ff */
[----:B------:R-:W2:Y:S03]  /*1130*/  LDS R9, [R6+-0x4] ;  /* 0xfffffc0006097984 */ /* 0x000ea60000000800 */
[----:B------:R-:W-:Y:S01]  /*1140*/  UISETP.NE.AND UP2, UPT, UR6, URZ, UPT ;  /* 0x000000ff0600728c */ /* 0x000fe2000bf45270 */
[----:B------:R-:W3:Y:S04]  /*1150*/  LDS R17, [R6] ;  /* 0x0000000006117984 */ /* 0x000ee80000000800 */
[----:B------:R-:W4:Y:S01]  /*1160*/  LDS R19, [R6+0x4] ;  /* 0x0000040006137984 */ /* 0x000f220000000800 */
[----:B-1----:R-:W-:-:S04]  /*1170*/  FADD R10, R7, -R4 ;  /* 0x80000004070a7221 */ /* 0x002fc80000000000 */
[----:B------:R-:W-:Y:S01]  /*1180*/  FFMA.SAT R7, R10, R16, 0.5 ;  /* 0x3f0000000a077423 */ /* 0x000fe20000002010 */
[----:B--2---:R-:W-:-:S03]  /*1190*/  FADD R13, R9, -R4 ;  /* 0x80000004090d7221 */ /* 0x004fc60000000000 */
[----:B------:R-:W-:Y:S01]  /*11a0*/  FFMA.RM R7, R7, R12, 12582913 ;  /* 0x4b40000107077423 */ /* 0x000fe2000000400c */
[----:B------:R-:W-:Y:S01]  /*11b0*/  FFMA.SAT R15, R13, R16, 0.5 ;  /* 0x3f0000000d0f7423 */ /* 0x000fe20000002010 */
[--C-:B---3--:R-:W-:Y:S02]  /*11c0*/  FADD R9, R17, -R4.reuse ;  /* 0x8000000411097221 */ /* 0x108fe40000000000 */
[----:B------:R-:W-:Y:S01]  /*11d0*/  FADD R11, R7, -12583039 ;  /* 0xcb40007f070b7421 */ /* 0x000fe20000000000 */
[----:B------:R-:W-:Y:S01]  /*11e0*/  FFMA.RM R8, R15, R12, 12582913 ;  /* 0x4b4000010f087423 */ /* 0x000fe2000000400c */
[----:B------:R-:W-:Y:S01]  /*11f0*/  FFMA.SAT R15, R9, R16, 0.5 ;  /* 0x3f000000090f7423 */ /* 0x000fe20000002010 */
[----:B----4-:R-:W-:Y:S01]  /*1200*/  FADD R19, R19, -R4 ;  /* 0x8000000413137221 */ /* 0x010fe20000000000 */
[----:B------:R-:W-:Y:S01]  /*1210*/  FFMA R11, R10, 1.4426950216293334961, -R11 ;  /* 0x3fb8aa3b0a0b7823 */ /* 0x000fe2000000080b */
[C---:B------:R-:W-:Y:S01]  /*1220*/  FADD R14, R8.reuse, -12583039 ;  /* 0xcb40007f080e7421 */ /* 0x040fe20000000000 */
[----:B------:R-:W-:-:S02]  /*1230*/  SHF.L.U32 R8, R8, 0x17, RZ ;  /* 0x0000001708087819 */ /* 0x000fc400000006ff */
[----:B------:R-:W-:Y:S01]  /*1240*/  FFMA R11, R10, 1.925963033500011079e-08, R11 ;  /* 0x32a570600a0b7823 */ /* 0x000fe2000000000b */
[----:B------:R-:W-:Y:S01]  /*1250*/  FFMA.RM R10, R15, R12, 12582913 ;  /* 0x4b4000010f0a7423 */ /* 0x000fe2000000400c */
[----:B------:R-:W-:Y:S01]  /*1260*/  FFMA.SAT R15, R19, R16, 0.5 ;  /* 0x3f000000130f7423 */ /* 0x000fe20000002010 */
[----:B------:R-:W-:Y:S02]  /*1270*/  FFMA R14, R13, 1.4426950216293334961, -R14 ;  /* 0x3fb8aa3b0d0e7823 */ /* 0x000fe4000000080e */
[C---:B------:R-:W-:Y:S01]  /*1280*/  FADD R16, R10.reuse, -12583039 ;  /* 0xcb40007f0a107421 */ /* 0x040fe20000000000 */
[----:B------:R-:W-:Y:S01]  /*1290*/  FFMA.RM R15, R15, R12, 12582913 ;  /* 0x4b4000010f0f7423 */ /* 0x000fe2000000400c */
[----:B------:R-:W1:Y:S01]  /*12a0*/  MUFU.EX2 R11, R11 ;  /* 0x0000000b000b7308 */ /* 0x000e620000000800 */
[----:B------:R-:W-:Y:S01]  /*12b0*/  FFMA R14, R13, 1.925963033500011079e-08, R14 ;  /* 0x32a570600d0e7823 */ /* 0x000fe2000000000e */
[----:B------:R-:W-:Y:S01]  /*12c0*/  FFMA R16, R9, 1.4426950216293334961, -R16 ;  /* 0x3fb8aa3b09107823 */ /* 0x000fe20000000810 */
[----:B------:R-:W-:Y:S01]  /*12d0*/  FADD R12, R15, -12583039 ;  /* 0xcb40007f0f0c7421 */ /* 0x000fe20000000000 */
[----:B------:R-:W-:-:S02]  /*12e0*/  SHF.L.U32 R10, R10, 0x17, RZ ;  /* 0x000000170a0a7819 */ /* 0x000fc400000006ff */
[----:B------:R-:W-:Y:S01]  /*12f0*/  FFMA R16, R9, 1.925963033500011079e-08, R16 ;  /* 0x32a5706009107823 */ /* 0x000fe20000000010 */
[----:B------:R-:W-:Y:S01]  /*1300*/  FFMA R12, R19, 1.4426950216293334961, -R12 ;  /* 0x3fb8aa3b130c7823 */ /* 0x000fe2000000080c */
[----:B------:R-:W2:Y:S01]  /*1310*/  MUFU.EX2 R13, R14 ;  /* 0x0000000e000d7308 */ /* 0x000ea20000000800 */
[----:B------:R-:W-:Y:S02]  /*1320*/  SHF.L.U32 R15, R15, 0x17, RZ ;  /* 0x000000170f0f7819 */ /* 0x000fe400000006ff */
[----:B------:R-:W-:Y:S01]  /*1330*/  FFMA R19, R19, 1.925963033500011079e-08, R12 ;  /* 0x32a5706013137823 */ /* 0x000fe2000000000c */
[----:B------:R-:W-:-:S04]  /*1340*/  SHF.L.U32 R12, R7, 0x17, RZ ;  /* 0x00000017070c7819 */ /* 0x000fc800000006ff */
[----:B------:R-:W3:Y:S01]  /*1350*/  MUFU.EX2 R9, R16 ;  /* 0x0000001000097308 */ /* 0x000ee20000000800 */
[----:B-1----:R-:W-:-:S04]  /*1360*/  FMUL R11, R12, R11 ;  /* 0x0000000b0c0b7220 */ /* 0x002fc80000400000 */
[----:B------:R-:W-:Y:S01]  /*1370*/  FADD R5, R11, R5 ;  /* 0x000000050b057221 */ /* 0x000fe20000000000 */
[----:B------:R-:W-:Y:S02]  /*1380*/  STS [R6+-0x8], R11 ;  /* 0xfffff80b06007388 */ /* 0x000fe40000000800 */
[----:B------:R-:W1:Y:S01]  /*1390*/  MUFU.EX2 R18, R19 ;  /* 0x0000001300127308 */ /* 0x000e620000000800 */
[----:B--2---:R-:W-:-:S04]  /*13a0*/  FMUL R8, R8, R13 ;  /* 0x0000000d08087220 */ /* 0x004fc80000400000 */
[----:B------:R-:W-:Y:S01]  /*13b0*/  FADD R5, R5, R8 ;  /* 0x0000000805057221 */ /* 0x000fe20000000000 */
[----:B------:R-:W-:Y:S01]  /*13c0*/  STS [R6+-0x4], R8 ;  /* 0xfffffc0806007388 */ /* 0x000fe20000000800 */
[----:B---3--:R-:W-:-:S04]  /*13d0*/  FMUL R9, R10, R9 ;  /* 0x000000090a097220 */ /* 0x008fc80000400000 */
[----:B------:R-:W-:Y:S01]  /*13e0*/  FADD R5, R5, R9 ;  /* 0x0000000905057221 */ /* 0x000fe20000000000 */
[----:B------:R-:W-:Y:S01]  /*13f0*/  STS [R6], R9 ;  /* 0x0000000906007388 */ /* 0x000fe20000000800 */
[----:B-1----:R-:W-:-:S04]  /*1400*/  FMUL R15, R15, R18 ;  /* 0x000000120f0f7220 */ /* 0x002fc80000400000 */
[----:B------:R-:W-:Y:S01]  /*1410*/  FADD R5, R5, R15 ;  /* 0x0000000f05057221 */ /* 0x000fe20000000000 */
[----:B------:R1:W-:Y:S02]  /*1420*/  STS [R6+0x4], R15 ;  /* 0x0000040f06007388 */ /* 0x0003e40000000800 */
[----:B-1----:R-:W-:Y:S01]  /*1430*/  IADD3 R6, PT, PT, R6, 0x10, RZ ;  /* 0x0000001006067810 */ /* 0x002fe20007ffe0ff */
[----:B------:R-:W-:Y:S06]  /*1440*/  BRA.U UP2, `(.L_x_16) ;  /* 0xfffffffd02287547 */ /* 0x000fec000b83ffff */
.L_x_15:
[----:B------:R-:W-:Y:S05]  /*1450*/  BRA.U !UP1, `(.L_x_14) ;  /* 0x0000000109c87547 */ /* 0x000fea000b800000 */
[----:B------:R-:W-:Y:S02]  /*1460*/  UISETP.NE.AND UP1, UPT, UR8, 0x1, UPT ;  /* 0x000000010800788c */ /* 0x000fe4000bf25270 */
[----:B------:R-:W-:-:S04]  /*1470*/  ULOP3.LUT UR6, UR7, 0x1, URZ, 0xc0, !UPT ;  /* 0x0000000107067892 */ /* 0x000fc8000f8ec0ff */
[----:B------:R-:W-:-:S03]  /*1480*/  UISETP.NE.U32.AND UP2, UPT, UR6, 0x1, UPT ;  /* 0x000000010600788c */ /* 0x000fc6000bf45070 */
[----:B------:R-:W-:Y:S08]  /*1490*/  BRA.U !UP1, `(.L_x_17) ;  /* 0x0000000109747547 */ /* 0x000ff0000b800000 */
[----:B-1----:R-:W-:Y:S01]  /*14a0*/  IADD3 R6, PT, PT, R3, UR4, RZ ;  /* 0x0000000403067c10 */ /* 0x002fe2000fffe0ff */
[----:B------:R-:W-:Y:S01]  /*14b0*/  HFMA2 R12, -RZ, RZ, 3.7421875, 0 ;  /* 0x437c0000ff0c7431 */ /* 0x000fe200000001ff */
[----:B------:R-:W-:Y:S01]  /*14c0*/  MOV R10, 0x3bbb989d ;  /* 0x3bbb989d000a7802 */ /* 0x000fe20000000f00 */
[----:B------:R-:W-:Y:S01]  /*14d0*/  UIADD3 UR4, UPT, UPT, UR4, 0x2, URZ ;  /* 0x0000000204047890 */ /* 0x000fe2000fffe0ff */
[----:B------:R-:W-:-:S05]  /*14e0*/  LEA R6, R6, UR5, 0x2 ;  /* 0x0000000506067c11 */ /* 0x000fca000f8e10ff */
[----:B------:R-:W1:Y:S04]  /*14f0*/  LDS R9, [R6+0x4] ;  /* 0x0000040006097984 */ /* 0x000e680000000800 */
[----:B------:R-:W2:Y:S01]  /*1500*/  LDS R7, [R6] ;  /* 0x0000000006077984 */ /* 0x000ea20000000800 */
[--C-:B-1----:R-:W-:Y:S01]  /*1510*/  FADD R9, R9, -R4.reuse ;  /* 0x8000000409097221 */ /* 0x102fe20000000000 */
[----:B--2---:R-:W-:-:S03]  /*1520*/  FADD R7, R7, -R4 ;  /* 0x8000000407077221 */ /* 0x004fc60000000000 */
[-C--:B------:R-:W-:Y:S01]  /*1530*/  FFMA.SAT R11, R9, R10.reuse, 0.5 ;  /* 0x3f000000090b7423 */ /* 0x080fe2000000200a */
[----:B------:R-:W-:-:S03]  /*1540*/  FFMA.SAT R8, R7, R10, 0.5 ;  /* 0x3f00000007087423 */ /* 0x000fc6000000200a */
[-C--:B------:R-:W-:Y:S01]  /*1550*/  FFMA.RM R11, R11, R12.reuse, 12582913 ;  /* 0x4b4000010b0b7423 */ /* 0x080fe2000000400c */
[----:B------:R-:W-:-:S03]  /*1560*/  FFMA.RM R8, R8, R12, 12582913 ;  /* 0x4b40000108087423 */ /* 0x000fc6000000400c */
[C---:B------:R-:W-:Y:S01]  /*1570*/  FADD R12, R11.reuse, -12583039 ;  /* 0xcb40007f0b0c7421 */ /* 0x040fe20000000000 */
[----:B------:R-:W-:Y:S01]  /*1580*/  SHF.L.U32 R11, R11, 0x17, RZ ;  /* 0x000000170b0b7819 */ /* 0x000fe200000006ff */
[C---:B------:R-:W-:Y:S02]  /*1590*/  FADD R10, R8.reuse, -12583039 ;  /* 0xcb40007f080a7421 */ /* 0x040fe40000000000 */
[----:B------:R-:W-:Y:S01]  /*15a0*/  FFMA R12, R9, 1.4426950216293334961, -R12 ;  /* 0x3fb8aa3b090c7823 */ /* 0x000fe2000000080c */
[----:B------:R-:W-:Y:S01]  /*15b0*/  SHF.L.U32 R8, R8, 0x17, RZ ;  /* 0x0000001708087819 */ /* 0x000fe200000006ff */
[----:B------:R-:W-:Y:S02]  /*15c0*/  FFMA R10, R7, 1.4426950216293334961, -R10 ;  /* 0x3fb8aa3b070a7823 */ /* 0x000fe4000000080a */
[----:B------:R-:W-:Y:S02]  /*15d0*/  FFMA R12, R9, 1.925963033500011079e-08, R12 ;  /* 0x32a57060090c7823 */ /* 0x000fe4000000000c */
[----:B------:R-:W-:-:S04]  /*15e0*/  FFMA R10, R7, 1.925963033500011079e-08, R10 ;  /* 0x32a57060070a7823 */ /* 0x000fc8000000000a */
[----:B------:R-:W1:Y:S08]  /*15f0*/  MUFU.EX2 R12, R12 ;  /* 0x0000000c000c7308 */ /* 0x000e700000000800 */
[----:B------:R-:W2:Y:S01]  /*1600*/  MUFU.EX2 R7, R10 ;  /* 0x0000000a00077308 */ /* 0x000ea20000000800 */
[----:B-1----:R-:W-:-:S05]  /*1610*/  FMUL R11, R11, R12 ;  /* 0x0000000c0b0b7220 */ /* 0x002fca0000400000 */
[----:B------:R3:W-:Y:S01]  /*1620*/  STS [R6+0x4], R11 ;  /* 0x0000040b06007388 */ /* 0x0007e20000000800 */
[----:B--2---:R-:W-:-:S04]  /*1630*/  FMUL R7, R8, R7 ;  /* 0x0000000708077220 */ /* 0x004fc80000400000 */
[----:B------:R-:W-:Y:S01]  /*1640*/  FADD R5, R5, R7 ;  /* 0x0000000705057221 */ /* 0x000fe20000000000 */
[----:B------:R3:W-:Y:S03]  /*1650*/  STS [R6], R7 ;  /* 0x0000000706007388 */ /* 0x0007e60000000800 */
[----:B------:R-:W-:-:S07]  /*1660*/  FADD R5, R5, R11 ;  /* 0x0000000b05057221 */ /* 0x000fce0000000000 */
.L_x_17:
[----:B------:R-:W-:Y:S05]  /*1670*/  BRA.U UP2, `(.L_x_14) ;  /* 0x0000000102407547 */ /* 0x000fea000b800000 */
[----:B-1-3--:R-:W-:Y:S01]  /*1680*/  IADD3 R6, PT, PT, R3, UR4, RZ ;  /* 0x0000000403067c10 */ /* 0x00afe2000fffe0ff */
[----:B------:R-:W-:Y:S01]  /*1690*/  HFMA2 R9, -RZ, RZ, 3.7421875, 0 ;  /* 0x437c0000ff097431 */ /* 0x000fe200000001ff */
[----:B------:R-:W-:Y:S02]  /*16a0*/  MOV R8, 0x3bbb989d ;  /* 0x3bbb989d00087802 */ /* 0x000fe40000000f00 */
[----:B------:R-:W-:-:S05]  /*16b0*/  LEA R6, R6, UR5, 0x2 ;  /* 0x0000000506067c11 */ /* 0x000fca000f8e10ff */
[----:B------:R-:W1:Y:S02]  /*16c0*/  LDS R7, [R6] ;  /* 0x0000000006077984 */ /* 0x000e640000000800 */
[----:B-1----:R-:W-:-:S04]  /*16d0*/  FADD R7, R7, -R4 ;  /* 0x8000000407077221 */ /* 0x002fc80000000000 */
[----:B------:R-:W-:-:S04]  /*16e0*/  FFMA.SAT R4, R7, R8, 0.5 ;  /* 0x3f00000007047423 */ /* 0x000fc80000002008 */
[----:B------:R-:W-:-:S04]  /*16f0*/  FFMA.RM R4, R4, R9, 12582913 ;  /* 0x4b40000104047423 */ /* 0x000fc80000004009 */
[C---:B------:R-:W-:Y:S01]  /*1700*/  FADD R8, R4.reuse, -12583039 ;  /* 0xcb40007f04087421 */ /* 0x040fe20000000000 */
[----:B------:R-:W-:-:S03]  /*1710*/  SHF.L.U32 R4, R4, 0x17, RZ ;  /* 0x0000001704047819 */ /* 0x000fc600000006ff */
[----:B------:R-:W-:-:S04]  /*1720*/  FFMA R8, R7, 1.4426950216293334961, -R8 ;  /* 0x3fb8aa3b07087823 */ /* 0x000fc80000000808 */
[----:B------:R-:W-:-:S04]  /*1730*/  FFMA R8, R7, 1.925963033500011079e-08, R8 ;  /* 0x32a5706007087823 */ /* 0x000fc80000000008 */
[----:B------:R-:W1:Y:S02]  /*1740*/  MUFU.EX2 R7, R8 ;  /* 0x0000000800077308 */ /* 0x000e640000000800 */
[----:B-1----:R-:W-:-:S04]  /*1750*/  FMUL R4, R4, R7 ;  /* 0x0000000704047220 */ /* 0x002fc80000400000 */
[----:B------:R-:W-:Y:S01]  /*1760*/  FADD R5, R5, R4 ;  /* 0x0000000405057221 */ /* 0x000fe20000000000 */
[----:B------:R2:W-:Y:S06]  /*1770*/  STS [R6], R4 ;  /* 0x0000000406007388 */ /* 0x0005ec0000000800 */
.L_x_14:
[----:B------:R-:W-:Y:S06]  /*1780*/  BAR.SYNC.DEFER_BLOCKING 0x0 ;  /* 0x0000000000007b1d */ /* 0x000fec0000010000 */
[----:B------:R-:W-:Y:S05]  /*1790*/  BRA.U !UP0, `(.L_x_18) ;  /* 0x0000001108287547 */ /* 0x000fea000b800000 */
[----:B------:R-:W-:Y:S02]  /*17a0*/  UIADD3 UR4, UPT, UPT, UR7, -0x1, URZ ;  /* 0xffffffff07047890 */ /* 0x000fe4000fffe0ff */
[----:B------:R-:W-:Y:S02]  /*17b0*/  ULOP3.LUT UR8, UR7, 0x7, URZ, 0xc0, !UPT ;  /* 0x0000000707087892 */ /* 0x000fe4000f8ec0ff */
[----:B------:R-:W-:-:S03]  /*17c0*/  UISETP.GE.U32.AND UP0, UPT, UR4, 0x7, UPT ;  /* 0x000000070400788c */ /* 0x000fc6000bf06070 */
[----:B------:R-:W-:-:S06]  /*17d0*/  UMOV UR4, URZ ;  /* 0x000000ff00047c82 */ /* 0x000fcc0008000000 */
[----:B------:R-:W-:Y:S05]  /*17e0*/  BRA.U !UP0, `(.L_x_19) ;  /* 0x00000009080c7547 */ /* 0x000fea000b800000 */
[----:B-123--:R-:W-:Y:S01]  /*17f0*/  LEA R6, R3, UR5, 0x2 ;  /* 0x0000000503067c11 */ /* 0x00efe2000f8e10ff */
[----:B------:R-:W-:-:S03]  /*1800*/  ULOP3.LUT UR4, UR7, 0x7ffffff8, URZ, 0xc0, !UPT ;  /* 0x7ffffff807047892 */ /* 0x000fc6000f8ec0ff */
[----:B------:R-:W-:Y:S01]  /*1810*/  IADD3 R6, PT, PT, R6, 0x10, RZ ;  /* 0x0000001006067810 */ /* 0x000fe20007ffe0ff */
[----:B------:R-:W-:-:S12]  /*1820*/  UIADD3 UR6, UPT, UPT, -UR4, URZ, URZ ;  /* 0x000000ff04067290 */ /* 0x000fd8000fffe1ff */
.L_x_36:
[----:B------:R-:W1:Y:S01]  /*1830*/  LDS R4, [R6+-0x10] ;  /* 0xfffff00006047984 */ /* 0x000e620000000800 */
[----:B------:R-:W2:Y:S01]  /*1840*/  MUFU.RCP R8, R5 ;  /* 0x0000000500087308 */ /* 0x000ea20000001000 */
[----:B------:R-:W-:Y:S01]  /*1850*/  UIADD3 UR6, UPT, UPT, UR6, 0x8, URZ ;  /* 0x0000000806067890 */ /* 0x000fe2000fffe0ff */
[----:B------:R-:W-:Y:S03]  /*1860*/  BSSY.RECONVERGENT B2, `(.L_x_20) ;  /* 0x000000b000027945 */ /* 0x000fe60003800200 */
[----:B------:R-:W-:Y:S01]  /*1870*/  UISETP.NE.AND UP0, UPT, UR6, URZ, UPT ;  /* 0x000000ff0600728c */ /* 0x000fe2000bf05270 */
[----:B--2---:R-:W-:-:S04]  /*1880*/  FFMA R7, R8, -R5, 1 ;  /* 0x3f80000008077423 */ /* 0x004fc80000000805 */
[----:B------:R-:W-:Y:S01]  /*1890*/  FFMA R7, R8, R7, R8 ;  /* 0x0000000708077223 */ /* 0x000fe20000000008 */
[----:B-1----:R-:W1:Y:S03]  /*18a0*/  FCHK P0, R4, R5 ;  /* 0x0000000504007302 */ /* 0x002e660000000000 */
[----:B------:R-:W-:-:S04]  /*18b0*/  FFMA R8, R4, R7, RZ ;  /* 0x0000000704087223 */ /* 0x000fc800000000ff */
[----:B------:R-:W-:-:S04]  /*18c0*/  FFMA R9, R8, -R5, R4 ;  /* 0x8000000508097223 */ /* 0x000fc80000000004 */
[----:B------:R-:W-:Y:S01]  /*18d0*/  FFMA R7, R7, R9, R8 ;  /* 0x0000000907077223 */ /* 0x000fe20000000008 */
[----:B-1----:R-:W-:Y:S06]  /*18e0*/  @!P0 BRA `(.L_x_21) ;  /* 0x0000000000088947 */ /* 0x002fec0003800000 */
[----:B------:R-:W-:-:S07]  /*18f0*/  MOV R8, 0x1910 ;  /* 0x0000191000087802 */ /* 0x000fce0000000f00 */
[----:B0-----:R-:W-:Y:S05]  /*1900*/  CALL.REL.NOINC `($__internal_2_$__cuda_sm3x_div_rn_noftz_f32_slowpath) ;  /* 0x0000001c00b47944 */ /* 0x001fea0003c00000 */
.L_x_21:
[----:B0-----:R-:W-:Y:S05]  /*1910*/  BSYNC.RECONVERGENT B2 ;  /* 0x0000000000027941 */ /* 0x001fea0003800200 */
.L_x_20:
[----:B------:R-:W0:Y:S01]  /*1920*/  LDS R11, [R6+-0xc] ;  /* 0xfffff400060b7984 */ /* 0x000e220000000800 */
[----:B------:R-:W1:Y:S01]  /*1930*/  MUFU.RCP R4, R5 ;  /* 0x0000000500047308 */ /* 0x000e620000001000 */
[----:B------:R-:W-:Y:S02]  /*1940*/  BSSY.RECONVERGENT B2, `(.L_x_22) ;  /* 0x000000d000027945 */ /* 0x000fe40003800200 */
[----:B------:R2:W-:Y:S01]  /*1950*/  STS [R6+-0x10], R7 ;  /* 0xfffff00706007388 */ /* 0x0005e20000000800 */
[----:B-1----:R-:W-:-:S04]  /*1960*/  FFMA R9, R4, -R5, 1 ;  /* 0x3f80000004097423 */ /* 0x002fc80000000805 */
[----:B------:R-:W-:Y:S01]  /*1970*/  FFMA R4, R4, R9, R4 ;  /* 0x0000000904047223 */ /* 0x000fe20000000004 */
[----:B0-----:R-:W0:Y:S03]  /*1980*/  FCHK P0, R11, R5 ;  /* 0x000000050b007302 */ /* 0x001e260000000000 */
[----:B------:R-:W-:-:S04]  /*1990*/  FFMA R8, R4, R11, RZ ;  /* 0x0000000b04087223 */ /* 0x000fc800000000ff */
[----:B------:R-:W-:-:S04]  /*19a0*/  FFMA R9, R8, -R5, R11 ;  /* 0x8000000508097223 */ /* 0x000fc8000000000b */
[----:B------:R-:W-:Y:S01]  /*19b0*/  FFMA R9, R4, R9, R8 ;  /* 0x0000000904097223 */ /* 0x000fe20000000008 */
[----:B0-2---:R-:W-:Y:S06]  /*19c0*/  @!P0 BRA `(.L_x_23) ;  /* 0x0000000000108947 */ /* 0x005fec0003800000 */
[----:B------:R-:W-:Y:S02]  /*19d0*/  MOV R4, R11 ;  /* 0x0000000b00047202 */ /* 0x000fe40000000f00 */
[----:B------:R-:W-:-:S07]  /*19e0*/  MOV R8, 0x1a00 ;  /* 0x00001a0000087802 */ /* 0x000fce0000000f00 */
[----:B------:R-:W-:Y:S05]  /*19f0*/  CALL.REL.NOINC `($__internal_2_$__cuda_sm3x_div_rn_noftz_f32_slowpath) ;  /* 0x0000001c00787944 */ /* 0x000fea0003c00000 */
[----:B------:R-:W-:-:S07]  /*1a00*/  MOV R9, R7 ;  /* 0x0000000700097202 */ /* 0x000fce0000000f00 */
.L_x_23:
[----:B------:R-:W-:Y:S05]  /*1a10*/  BSYNC.RECONVERGENT B2 ;  /* 0x0000000000027941 */ /* 0x000fea0003800200 */
.L_x_22:
        /* <DEDUP_REMOVED lines=14> */
.L_x_25:
[----:B------:R-:W-:Y:S05]  /*1b00*/  BSYNC.RECONVERGENT B2 ;  /* 0x0000000000027941 */ /* 0x000fea0003800200 */
.L_x_24:
        /* <DEDUP_REMOVED lines=15> */
.L_x_27:
[----:B------:R-:W-:Y:S05]  /*1c00*/  BSYNC.RECONVERGENT B2 ;  /* 0x0000000000027941 */ /* 0x000fea0003800200 */
.L_x_26:
[----:B------:R-:W0:Y:S01]  /*1c10*/  LDS R10, [R6] ;  /* 0x00000000060a7984 */ /* 0x000e220000000800 */
        /* <DEDUP_REMOVED lines=13> */
.L_x_29:
[----:B------:R-:W-:Y:S05]  /*1cf0*/  BSYNC.RECONVERGENT B2 ;  /* 0x0000000000027941 */ /* 0x000fea0003800200 */
.L_x_28:
[----:B------:R-:W0:Y:S01]  /*1d00*/  LDS R11, [R6+0x4] ;  /* 0x00000400060b7984 */ /* 0x000e220000000800 */
[----:B------:R-:W1:Y:S01]  /*1d10*/  MUFU.RCP R4, R5 ;  /* 0x0000000500047308 */ /* 0x000e620000001000 */
[----:B------:R-:W-:Y:S02]  /*1d20*/  BSSY.RECONVERGENT B2, `(.L_x_30) ;  /* 0x000000d000027945 */ /* 0x000fe40003800200 */
[----:B------:R2:W-:Y:S01]  /*1d30*/  STS [R6], R7 ;  /* 0x0000000706007388 */ /* 0x0005e20000000800 */
        /* <DEDUP_REMOVED lines=11> */
.L_x_31:
[----:B------:R-:W-:Y:S05]  /*1df0*/  BSYNC.RECONVERGENT B2 ;  /* 0x0000000000027941 */ /* 0x000fea0003800200 */
.L_x_30:
[----:B------:R-:W0:Y:S01]  /*1e00*/  LDS R10, [R6+0x8] ;  /* 0x00000800060a7984 */ /* 0x000e220000000800 */
[----:B------:R-:W1:Y:S01]  /*1e10*/  MUFU.RCP R4, R5 ;  /* 0x0000000500047308 */ /* 0x000e620000001000 */
[----:B------:R-:W-:Y:S02]  /*1e20*/  BSSY.RECONVERGENT B2, `(.L_x_32) ;  /* 0x000000c000027945 */ /* 0x000fe40003800200 */
[----:B------:R2:W-:Y:S01]  /*1e30*/  STS [R6+0x4], R9 ;  /* 0x0000040906007388 */ /* 0x0005e20000000800 */
        /* <DEDUP_REMOVED lines=10> */
.L_x_33:
[----:B------:R-:W-:Y:S05]  /*1ee0*/  BSYNC.RECONVERGENT B2 ;  /* 0x0000000000027941 */ /* 0x000fea0003800200 */
.L_x_32:
        /* <DEDUP_REMOVED lines=15> */
.L_x_35:
[----:B------:R-:W-:Y:S05]  /*1fe0*/  BSYNC.RECONVERGENT B2 ;  /* 0x0000000000027941 */ /* 0x000fea0003800200 */
.L_x_34:
[----:B------:R0:W-:Y:S02]  /*1ff0*/  STS [R6+0xc], R9 ;  /* 0x00000c0906007388 */ /* 0x0001e40000000800 */
[----:B0-----:R-:W-:Y:S01]  /*2000*/  IADD3 R6, PT, PT, R6, 0x20, RZ ;  /* 0x0000002006067810 */ /* 0x001fe20007ffe0ff */
[----:B------:R-:W-:Y:S06]  /*2010*/  BRA.U UP0, `(.L_x_36) ;  /* 0xfffffff900047547 */ /* 0x000fec000b83ffff */
.L_x_19:
[----:B------:R-:W-:-:S09]  /*2020*/  UISETP.NE.AND UP0, UPT, UR8, URZ, UPT ;  /* 0x000000ff0800728c */ /* 0x000fd2000bf05270 */
[----:B------:R-:W-:Y:S05]  /*2030*/  BRA.U !UP0, `(.L_x_18) ;  /* 0x0000000908007547 */ /* 0x000fea000b800000 */
[----:B------:R-:W4:Y:S01]  /*2040*/  LDCU UR6, c[0x0][0x3a4] ;  /* 0x00007480ff0677ac */ /* 0x000f220008000800 */
[----:B------:R-:W-:Y:S02]  /*2050*/  UISETP.GE.U32.AND UP0, UPT, UR8, 0x4, UPT ;  /* 0x000000040800788c */ /* 0x000fe4000bf06070 */
[----:B----4-:R-:W-:-:S07]  /*2060*/  ULOP3.LUT UR6, UR6, 0x3, URZ, 0xc0, !UPT ;  /* 0x0000000306067892 */ /* 0x010fce000f8ec0ff */
[----:B------:R-:W-:Y:S05]  /*2070*/  BRA.U !UP0, `(.L_x_37) ;  /* 0x0000000508047547 */ /* 0x000fea000b800000 */
[----:B-123--:R-:W-:Y:S01]  /*2080*/  IADD3 R6, PT, PT, R3, UR4, RZ ;  /* 0x0000000403067c10 */ /* 0x00efe2000fffe0ff */
[----:B------:R-:W1:Y:S01]  /*2090*/  MUFU.RCP R4, R5 ;  /* 0x0000000500047308 */ /* 0x000e620000001000 */
[----:B------:R-:W-:Y:S02]  /*20a0*/  BSSY.RECONVERGENT B2, `(.L_x_38) ;  /* 0x000000d000027945 */ /* 0x000fe40003800200 */
[----:B------:R-:W-:-:S05]  /*20b0*/  LEA R6, R6, UR5, 0x2 ;  /* 0x0000000506067c11 */ /* 0x000fca000f8e10ff */
[----:B------:R-:W2:Y:S01]  /*20c0*/  LDS R10, [R6] ;  /* 0x00000000060a7984 */ /* 0x000ea20000000800 */
[----:B-1----:R-:W-:-:S04]  /*20d0*/  FFMA R7, R4, -R5, 1 ;  /* 0x3f80000004077423 */ /* 0x002fc80000000805 */
[----:B------:R-:W-:Y:S01]  /*20e0*/  FFMA R4, R4, R7, R4 ;  /* 0x0000000704047223 */ /* 0x000fe20000000004 */
[----:B--2---:R-:W1:Y:S03]  /*20f0*/  FCHK P0, R10, R5 ;  /* 0x000000050a007302 */ /* 0x004e660000000000 */
[----:B------:R-:W-:-:S04]  /*2100*/  FFMA R7, R4, R10, RZ ;  /* 0x0000000a04077223 */ /* 0x000fc800000000ff */
[----:B------:R-:W-:-:S04]  /*2110*/  FFMA R8, R7, -R5, R10 ;  /* 0x8000000507087223 */ /* 0x000fc8000000000a */
[----:B------:R-:W-:Y:S01]  /*2120*/  FFMA R7, R4, R8, R7 ;  /* 0x0000000804077223 */ /* 0x000fe20000000007 */
[----:B-1----:R-:W-:Y:S06]  /*2130*/  @!P0 BRA `(.L_x_39) ;  /* 0x00000000000c8947 */ /* 0x002fec0003800000 */
[----:B------:R-:W-:Y:S02]  /*2140*/  MOV R4, R10 ;  /* 0x0000000a00047202 */ /* 0x000fe40000000f00 */
[----:B------:R-:W-:-:S07]  /*2150*/  MOV R8, 0x2170 ;  /* 0x0000217000087802 */ /* 0x000fce0000000f00 */
[----:B0-----:R-:W-:Y:S05]  /*2160*/  CALL.REL.NOINC `($__internal_2_$__cuda_sm3x_div_rn_noftz_f32_slowpath) ;  /* 0x00000014009c7944 */ /* 0x001fea0003c00000 */
.L_x_39:
[----:B0-----:R-:W-:Y:S05]  /*2170*/  BSYNC.RECONVERGENT B2 ;  /* 0x0000000000027941 */ /* 0x001fea0003800200 */
.L_x_38:
        /* <DEDUP_REMOVED lines=15> */
.L_x_41:
[----:B------:R-:W-:Y:S05]  /*2270*/  BSYNC.RECONVERGENT B2 ;  /* 0x0000000000027941 */ /* 0x000fea0003800200 */
.L_x_40:
        /* <DEDUP_REMOVED lines=14> */
.L_x_43:
[----:B------:R-:W-:Y:S05]  /*2360*/  BSYNC.RECONVERGENT B2 ;  /* 0x0000000000027941 */ /* 0x000fea0003800200 */
.L_x_42:
        /* <DEDUP_REMOVED lines=15> */
.L_x_45:
[----:B------:R-:W-:Y:S05]  /*2460*/  BSYNC.RECONVERGENT B2 ;  /* 0x0000000000027941 */ /* 0x000fea0003800200 */
.L_x_44:
[----:B------:R4:W-:Y:S01]  /*2470*/  STS [R6+0xc], R9 ;  /* 0x00000c0906007388 */ /* 0x0009e20000000800 */
[----:B------:R-:W-:-:S12]  /*2480*/  UIADD3 UR4, UPT, UPT, UR4, 0x4, URZ ;  /* 0x0000000404047890 */ /* 0x000fd8000fffe0ff */
.L_x_37:
[----:B------:R-:W-:-:S09]  /*2490*/  UISETP.NE.AND UP0, UPT, UR6, URZ, UPT ;  /* 0x000000ff0600728c */ /* 0x000fd2000bf05270 */
[----:B------:R-:W-:Y:S05]  /*24a0*/  BRA.U !UP0, `(.L_x_18) ;  /* 0x0000000108e47547 */ /* 0x000fea000b800000 */
[----:B------:R-:W-:-:S09]  /*24b0*/  UISETP.NE.AND UP0, UPT, UR6, 0x1, UPT ;  /* 0x000000010600788c */ /* 0x000fd2000bf05270 */
[----:B------:R-:W-:Y:S05]  /*24c0*/  BRA.U !UP0, `(.L_x_46) ;  /* 0x0000000108887547 */ /* 0x000fea000b800000 */
[----:B-1234-:R-:W-:Y:S01]  /*24d0*/  IADD3 R6, PT, PT, R3, UR4, RZ ;  /* 0x0000000403067c10 */ /* 0x01efe2000fffe0ff */
        /* <DEDUP_REMOVED lines=14> */
.L_x_48:
[----:B0-----:R-:W-:Y:S05]  /*25c0*/  BSYNC.RECONVERGENT B2 ;  /* 0x0000000000027941 */ /* 0x001fea0003800200 */
.L_x_47:
        /* <DEDUP_REMOVED lines=15> */
.L_x_50:
[----:B------:R-:W-:Y:S05]  /*26c0*/  BSYNC.RECONVERGENT B2 ;  /* 0x0000000000027941 */ /* 0x000fea0003800200 */
.L_x_49:
[----:B------:R0:W-:Y:S01]  /*26d0*/  STS [R6+0x4], R9 ;  /* 0x0000040906007388 */ /* 0x0001e20000000800 */
[----:B------:R-:W-:-:S12]  /*26e0*/  UIADD3 UR4, UPT, UPT, UR4, 0x2, URZ ;  /* 0x0000000204047890 */ /* 0x000fd8000fffe0ff */
.L_x_46:
[----:B------:R-:W5:Y:S02]  /*26f0*/  LDCU UR6, c[0x0][0x3a4] ;  /* 0x00007480ff0677ac */ /* 0x000f640008000800 */
[----:B-----5:R-:W-:-:S04]  /*2700*/  ULOP3.LUT UR6, UR6, 0x1, URZ, 0xc0, !UPT ;  /* 0x0000000106067892 */ /* 0x020fc8000f8ec0ff */
[----:B------:R-:W-:-:S09]  /*2710*/  UISETP.NE.U32.AND UP0, UPT, UR6, 0x1, UPT ;  /* 0x000000010600788c */ /* 0x000fd2000bf05070 */
[----:B------:R-:W-:Y:S05]  /*2720*/  BRA.U UP0, `(.L_x_18) ;  /* 0x0000000100447547 */ /* 0x000fea000b800000 */
[----:B01234-:R-:W-:Y:S01]  /*2730*/  IADD3 R6, PT, PT, R3, UR4, RZ ;  /* 0x0000000403067c10 */ /* 0x01ffe2000fffe0ff */
[----:B------:R-:W0:Y:S01]  /*2740*/  MUFU.RCP R4, R5 ;  /* 0x0000000500047308 */ /* 0x000e220000001000 */
[----:B------:R-:W-:Y:S02]  /*2750*/  BSSY.RECONVERGENT B2, `(.L_x_51) ;  /* 0x000000d000027945 */ /* 0x000fe40003800200 */
[----:B------:R-:W-:-:S05]  /*2760*/  LEA R6, R6, UR5, 0x2 ;  /* 0x0000000506067c11 */ /* 0x000fca000f8e10ff */
[----:B------:R-:W1:Y:S01]  /*2770*/  LDS R10, [R6] ;  /* 0x00000000060a7984 */ /* 0x000e620000000800 */
[----:B0-----:R-:W-:-:S04]  /*2780*/  FFMA R7, R4, -R5, 1 ;  /* 0x3f80000004077423 */ /* 0x001fc80000000805 */
[----:B------:R-:W-:Y:S01]  /*2790*/  FFMA R4, R4, R7, R4 ;  /* 0x0000000704047223 */ /* 0x000fe20000000004 */
[----:B-1----:R-:W0:Y:S03]  /*27a0*/  FCHK P0, R10, R5 ;  /* 0x000000050a007302 */ /* 0x002e260000000000 */
[----:B------:R-:W-:-:S04]  /*27b0*/  FFMA R7, R4, R10, RZ ;  /* 0x0000000a04077223 */ /* 0x000fc800000000ff */
[----:B------:R-:W-:-:S04]  /*27c0*/  FFMA R8, R7, -R5, R10 ;  /* 0x8000000507087223 */ /* 0x000fc8000000000a */
[----:B------:R-:W-:Y:S01]  /*27d0*/  FFMA R7, R4, R8, R7 ;  /* 0x0000000804077223 */ /* 0x000fe20000000007 */
[----:B0-----:R-:W-:Y:S06]  /*27e0*/  @!P0 BRA `(.L_x_52) ;  /* 0x00000000000c8947 */ /* 0x001fec0003800000 */
[----:B------:R-:W-:Y:S02]  /*27f0*/  MOV R4, R10 ;  /* 0x0000000a00047202 */ /* 0x000fe40000000f00 */
[----:B------:R-:W-:-:S07]  /*2800*/  MOV R8, 0x2820 ;  /* 0x0000282000087802 */ /* 0x000fce0000000f00 */
[----:B------:R-:W-:Y:S05]  /*2810*/  CALL.REL.NOINC `($__internal_2_$__cuda_sm3x_div_rn_noftz_f32_slowpath) ;  /* 0x0000000c00f07944 */ /* 0x000fea0003c00000 */
.L_x_52:
[----:B------:R-:W-:Y:S05]  /*2820*/  BSYNC.RECONVERGENT B2 ;  /* 0x0000000000027941 */ /* 0x000fea0003800200 */
.L_x_51:
[----:B------:R0:W-:Y:S02]  /*2830*/  STS [R6], R7 ;  /* 0x0000000706007388 */ /* 0x0001e40000000800 */
.L_x_18:
[----:B------:R-:W5:Y:S01]  /*2840*/  LDCU UR6, c[0x0][0x3a0] ;  /* 0x00007400ff0677ac */ /* 0x000f620008000800 */
[----:B01234-:R-:W-:Y:S01]  /*2850*/  HFMA2 R6, -RZ, RZ, 0, 0 ;  /* 0x00000000ff067431 */ /* 0x01ffe200000001ff */
[----:B------:R-:W-:Y:S01]  /*2860*/  UMOV UR4, URZ ;  /* 0x000000ff00047c82 */ /* 0x000fe20008000000 */
[----:B-----5:R-:W-:Y:S02]  /*2870*/  UISETP.GE.U32.AND UP0, UPT, UR6, 0x10, UPT ;  /* 0x000000100600788c */ /* 0x020fe4000bf06070 */
[----:B------:R-:W-:-:S04]  /*2880*/  ULOP3.LUT UR7, UR6, 0xf, URZ, 0xc0, !UPT ;  /* 0x0000000f06077892 */ /* 0x000fc8000f8ec0ff */
[----:B------:R-:W-:Y:S01]  /*2890*/  UISETP.NE.AND UP1, UPT, UR7, URZ, UPT ;  /* 0x000000ff0700728c */ /* 0x000fe2000bf25270 */
[----:B------:R-:W-:Y:S06]  /*28a0*/  BAR.SYNC.DEFER_BLOCKING 0x0 ;  /* 0x0000000000007b1d */ /* 0x000fec0000010000 */
[----:B------:R-:W-:Y:S05]  /*28b0*/  BRA.U !UP0, `(.L_x_53) ;  /* 0x0000000508347547 */ /* 0x000fea000b800000 */
[----:B------:R-:W-:Y:S01]  /*28c0*/  LEA R4, R3, UR5, 0x2 ;  /* 0x0000000503047c11 */ /* 0x000fe2000f8e10ff */
[----:B------:R-:W-:Y:S01]  /*28d0*/  ULOP3.LUT UR4, UR6, 0x7ffffff0, URZ, 0xc0, !UPT ;  /* 0x7ffffff006047892 */ /* 0x000fe2000f8ec0ff */
[----:B------:R-:W-:Y:S02]  /*28e0*/  MOV R6, RZ ;  /* 0x000000ff00067202 */ /* 0x000fe40000000f00 */
[----:B------:R-:W-:Y:S01]  /*28f0*/  MOV R5, R0 ;  /* 0x0000000000057202 */ /* 0x000fe20000000f00 */
[----:B------:R-:W-:Y:S01]  /*2900*/  UIADD3 UR8, UPT, UPT, -UR4, URZ, URZ ;  /* 0x000000ff04087290 */ /* 0x000fe2000fffe1ff */
[----:B------:R-:W-:-:S11]  /*2910*/  IADD3 R4, PT, PT, R4, 0x20, RZ ;  /* 0x0000002004047810 */ /* 0x000fd60007ffe0ff */
.L_x_54:
[----:B------:R-:W0:Y:S08]  /*2920*/  LDC.64 R14, c[0x0][0x390] ;  /* 0x0000e400ff0e7b82 */ /* 0x000e300000000a00 */
[----:B------:R-:W1:Y:S01]  /*2930*/  LDC R8, c[0x0][0x3a4] ;  /* 0x0000e900ff087b82 */ /* 0x000e620000000800 */
[----:B0-----:R-:W-:-:S05]  /*2940*/  IMAD.WIDE R14, R5, 0x4, R14 ;  /* 0x00000004050e7825 */ /* 0x001fca00078e020e */
[----:B------:R-:W2:Y:S01]  /*2950*/  LDG.E R7, desc[UR10][R14.64] ;  /* 0x0000000a0e077981 */ /* 0x000ea2000c1e1900 */
[----:B-1----:R-:W-:-:S05]  /*2960*/  IMAD.WIDE R16, R8, 0x4, R14 ;  /* 0x0000000408107825 */ /* 0x002fca00078e020e */
[----:B------:R0:W3:Y:S01]  /*2970*/  LDG.E R11, desc[UR10][R16.64] ;  /* 0x0000000a100b7981 */ /* 0x0000e2000c1e1900 */
[----:B------:R-:W-:-:S05]  /*2980*/  IMAD.WIDE R20, R8, 0x4, R16 ;  /* 0x0000000408147825 */ /* 0x000fca00078e0210 */
[----:B------:R-:W4:Y:S01]  /*2990*/  LDG.E R27, desc[UR10][R20.64] ;  /* 0x0000000a141b7981 */ /* 0x000f22000c1e1900 */
[----:B------:R-:W-:-:S05]  /*29a0*/  IMAD.WIDE R22, R8, 0x4, R20 ;  /* 0x0000000408167825 */ /* 0x000fca00078e0214 */
[----:B------:R-:W5:Y:S01]  /*29b0*/  LDG.E R9, desc[UR10][R22.64] ;  /* 0x0000000a16097981 */ /* 0x000f62000c1e1900 */
[----:B------:R-:W-:-:S04]  /*29c0*/  IMAD.WIDE R28, R8, 0x4, R22 ;  /* 0x00000004081c7825 */ /* 0x000fc800078e0216 */
[C---:B------:R-:W-:Y:S02]  /*29d0*/  IMAD.WIDE R24, R8.reuse, 0x4, R28 ;  /* 0x0000000408187825 */ /* 0x040fe400078e021c */
[----:B------:R-:W5:Y:S02]  /*29e0*/  LDG.E R28, desc[UR10][R28.64] ;  /* 0x0000000a1c1c7981 */ /* 0x000f64000c1e1900 */
[C---:B------:R-:W-:Y:S02]  /*29f0*/  IMAD.WIDE R12, R8.reuse, 0x4, R24 ;  /* 0x00000004080c7825 */ /* 0x040fe400078e0218 */
[----:B------:R-:W5:Y:S04]  /*2a00*/  LDG.E R26, desc[UR10][R24.64] ;  /* 0x0000000a181a7981 */ /* 0x000f68000c1e1900 */
[----:B------:R1:W5:Y:S01]  /*2a10*/  LDG.E R10, desc[UR10][R12.64] ;  /* 0x0000000a0c0a7981 */ /* 0x000362000c1e1900 */
[----:B------:R-:W-:-:S04]  /*2a20*/  IMAD.WIDE R18, R8, 0x4, R12 ;  /* 0x0000000408127825 */ /* 0x000fc800078e020c */
[C---:B0-----:R-:W-:Y:S02]  /*2a30*/  IMAD.WIDE R16, R8.reuse, 0x4, R18 ;  /* 0x0000000408107825 */ /* 0x041fe400078e0212 */
[----:B------:R-:W5:Y:S02]  /*2a40*/  LDG.E R18, desc[UR10][R18.64] ;  /* 0x0000000a12127981 */ /* 0x000f64000c1e1900 */
[C---:B-1----:R-:W-:Y:S02]  /*2a50*/  IMAD.WIDE R12, R8.reuse, 0x4, R16 ;  /* 0x00000004080c7825 */ /* 0x042fe400078e0210 */
[----:B------:R-:W5:Y:S02]  /*2a60*/  LDG.E R16, desc[UR10][R16.64] ;  /* 0x0000000a10107981 */ /* 0x000f64000c1e1900 */
[C---:B------:R-:W-:Y:S02]  /*2a70*/  IMAD.WIDE R14, R8.reuse, 0x4, R12 ;  /* 0x00000004080e7825 */ /* 0x040fe400078e020c */
[----:B------:R0:W5:Y:S02]  /*2a80*/  LDG.E R29, desc[UR10][R12.64] ;  /* 0x0000000a0c1d7981 */ /* 0x000164000c1e1900 */
[----:B------:R-:W-:-:S02]  /*2a90*/  IMAD.WIDE R20, R8, 0x4, R14 ;  /* 0x0000000408147825 */ /* 0x000fc400078e020e */
[----:B------:R-:W5:Y:S02]  /*2aa0*/  LDG.E R17, desc[UR10][R14.64] ;  /* 0x0000000a0e117981 */ /* 0x000f64000c1e1900 */
[C---:B------:R-:W-:Y:S02]  /*2ab0*/  IMAD.WIDE R22, R8.reuse, 0x4, R20 ;  /* 0x0000000408167825 */ /* 0x040fe400078e0214 */
[----:B------:R1:W5:Y:S02]  /*2ac0*/  LDG.E R20, desc[UR10][R20.64] ;  /* 0x0000000a14147981 */ /* 0x000364000c1e1900 */
[C---:B------:R-:W-:Y:S02]  /*2ad0*/  IMAD.WIDE R24, R8.reuse, 0x4, R22 ;  /* 0x0000000408187825 */ /* 0x040fe400078e0216 */
[----:B------:R1:W5:Y:S02]  /*2ae0*/  LDG.E R22, desc[UR10][R22.64] ;  /* 0x0000000a16167981 */ /* 0x000364000c1e1900 */
[----:B0-----:R-:W-:-:S02]  /*2af0*/  IMAD.WIDE R12, R8, 0x4, R24 ;  /* 0x00000004080c7825 */ /* 0x001fc400078e0218 */
[----:B-1----:R-:W-:Y:S04]  /*2b00*/  LDS R21, [R4+-0xc] ;  /* 0xfffff40004157984 */ /* 0x002fe80000000800 */
[----:B------:R-:W5:Y:S01]  /*2b10*/  LDG.E R24, desc[UR10][R24.64] ;  /* 0x0000000a18187981 */ /* 0x000f62000c1e1900 */
[----:B------:R-:W-:-:S03]  /*2b20*/  IMAD.WIDE R14, R8, 0x4, R12 ;  /* 0x00000004080e7825 */ /* 0x000fc600078e020c */
[----:B------:R0:W5:Y:S04]  /*2b30*/  LDG.E R19, desc[UR10][R12.64] ;  /* 0x0000000a0c137981 */ /* 0x000168000c1e1900 */
[----:B------:R1:W5:Y:S04]  /*2b40*/  LDG.E R14, desc[UR10][R14.64] ;  /* 0x0000000a0e0e7981 */ /* 0x000368000c1e1900 */
[----:B------:R-:W-:Y:S04]  /*2b50*/  LDS R23, [R4+-0x10] ;  /* 0xfffff00004177984 */ /* 0x000fe80000000800 */
[----:B0-----:R-:W2:Y:S04]  /*2b60*/  LDS R13, [R4+-0x20] ;  /* 0xffffe000040d7984 */ /* 0x001ea80000000800 */
[----:B------:R-:W3:Y:S04]  /*2b70*/  LDS R12, [R4+-0x1c] ;  /* 0xffffe400040c7984 */ /* 0x000ee80000000800 */
[----:B-1----:R-:W-:Y:S01]  /*2b80*/  LDS R15, [R4+0x14] ;  /* 0x00001400040f7984 */ /* 0x002fe20000000800 */
[----:B------:R-:W-:-:S04]  /*2b90*/  UIADD3 UR8, UPT, UPT, UR8, 0x10, URZ ;  /* 0x0000001008087890 */ /* 0x000fc8000fffe0ff */
[----:B------:R-:W-:Y:S01]  /*2ba0*/  UISETP.NE.AND UP0, UPT, UR8, URZ, UPT ;  /* 0x000000ff0800728c */ /* 0x000fe2000bf05270 */
[----:B------:R-:W-:Y:S01]  /*2bb0*/  LEA R5, R8, R5, 0x4 ;  /* 0x0000000508057211 */ /* 0x000fe200078e20ff */
[----:B--2---:R-:W-:Y:S02]  /*2bc0*/  FFMA R7, R13, R7, R6 ;  /* 0x000000070d077223 */ /* 0x004fe40000000006 */
[----:B------:R-:W4:Y:S04]  /*2bd0*/  LDS R13, [R4+-0x18] ;  /* 0xffffe800040d7984 */ /* 0x000f280000000800 */
[----:B------:R-:W5:Y:S01]  /*2be0*/  LDS R6, [R4+-0x14] ;  /* 0xffffec0004067984 */ /* 0x000f620000000800 */
[----:B---3--:R-:W-:-:S03]  /*2bf0*/  FFMA R7, R12, R11, R7 ;  /* 0x0000000b0c077223 */ /* 0x008fc60000000007 */
[----:B------:R-:W0:Y:S01]  /*2c00*/  LDS R11, [R4+-0x8] ;  /* 0xfffff800040b7984 */ /* 0x000e220000000800 */
[----:B----4-:R-:W-:-:S03]  /*2c10*/  FFMA R13, R13, R27, R7 ;  /* 0x0000001b0d0d7223 */ /* 0x010fc60000000007 */
[----:B------:R-:W1:Y:S01]  /*2c20*/  LDS R7, [R4+-0x4] ;  /* 0xfffffc0004077984 */ /* 0x000e620000000800 */
[----:B-----5:R-:W-:-:S03]  /*2c30*/  FFMA R12, R6, R9, R13 ;  /* 0x00000009060c7223 */ /* 0x020fc6000000000d */
[----:B------:R-:W2:Y:S04]  /*2c40*/  LDS R9, [R4] ;  /* 0x0000000004097984 */ /* 0x000ea80000000800 */
[----:B------:R-:W3:Y:S01]  /*2c50*/  LDS R6, [R4+0x4] ;  /* 0x0000040004067984 */ /* 0x000ee20000000800 */
[----:B------:R-:W-:-:S03]  /*2c60*/  FFMA R28, R23, R28, R12 ;  /* 0x0000001c171c7223 */ /* 0x000fc6000000000c */
[----:B------:R-:W4:Y:S01]  /*2c70*/  LDS R12, [R4+0x8] ;  /* 0x00000800040c7984 */ /* 0x000f220000000800 */
[----:B------:R-:W-:-:S03]  /*2c80*/  FFMA R26, R21, R26, R28 ;  /* 0x0000001a151a7223 */ /* 0x000fc6000000001c */
[----:B------:R-:W5:Y:S04]  /*2c90*/  LDS R13, [R4+0xc] ;  /* 0x00000c00040d7984 */ /* 0x000f680000000800 */
[----:B------:R-:W5:Y:S01]  /*2ca0*/  LDS R21, [R4+0x10] ;  /* 0x0000100004157984 */ /* 0x000f620000000800 */
[----:B0-----:R-:W-:-:S03]  /*2cb0*/  FFMA R26, R11, R10, R26 ;  /* 0x0000000a0b1a7223 */ /* 0x001fc6000000001a */
[----:B------:R-:W0:Y:S04]  /*2cc0*/  LDS R10, [R4+0x18] ;  /* 0x00001800040a7984 */ /* 0x000e280000000800 */
[----:B------:R0:W0:Y:S01]  /*2cd0*/  LDS R11, [R4+0x1c] ;  /* 0x00001c00040b7984 */ /* 0x0000220000000800 */
[----:B-1----:R-:W-:-:S04]  /*2ce0*/  FFMA R18, R7, R18, R26 ;  /* 0x0000001207127223 */ /* 0x002fc8000000001a */
[----:B--2---:R-:W-:-:S04]  /*2cf0*/  FFMA R9, R9, R16, R18 ;  /* 0x0000001009097223 */ /* 0x004fc80000000012 */
[----:B---3--:R-:W-:-:S04]  /*2d00*/  FFMA R9, R6, R29, R9 ;  /* 0x0000001d06097223 */ /* 0x008fc80000000009 */
[----:B----4-:R-:W-:-:S04]  /*2d10*/  FFMA R12, R12, R17, R9 ;  /* 0x000000110c0c7223 */ /* 0x010fc80000000009 */
[----:B-----5:R-:W-:-:S04]  /*2d20*/  FFMA R12, R13, R20, R12 ;  /* 0x000000140d0c7223 */ /* 0x020fc8000000000c */
[----:B------:R-:W-:-:S04]  /*2d30*/  FFMA R12, R21, R22, R12 ;  /* 0x00000016150c7223 */ /* 0x000fc8000000000c */
[----:B------:R-:W-:-:S04]  /*2d40*/  FFMA R15, R15, R24, R12 ;  /* 0x000000180f0f7223 */ /* 0x000fc8000000000c */
[----:B0-----:R-:W-:Y:S01]  /*2d50*/  FFMA R10, R10, R19, R15 ;  /* 0x000000130a0a7223 */ /* 0x001fe2000000000f */
[----:B------:R-:W-:-:S03]  /*2d60*/  IADD3 R4, PT, PT, R4, 0x40, RZ ;  /* 0x0000004004047810 */ /* 0x000fc60007ffe0ff */
[----:B------:R-:W-:Y:S01]  /*2d70*/  FFMA R6, R11, R14, R10 ;  /* 0x0000000e0b067223 */ /* 0x000fe2000000000a */
[----:B------:R-:W-:Y:S06]  /*2d80*/  BRA.U UP0, `(.L_x_54) ;  /* 0xfffffff900e47547 */ /* 0x000fec000b83ffff */
.L_x_53:
[----:B------:R-:W-:Y:S05]  /*2d90*/  BRA.U !UP1, `(.L_x_55) ;  /* 0x0000000509547547 */ /* 0x000fea000b800000 */
[----:B------:R-:W-:Y:S02]  /*2da0*/  UISETP.GE.U32.AND UP0, UPT, UR7, 0x8, UPT ;  /* 0x000000080700788c */ /* 0x000fe4000bf06070 */
[----:B------:R-:W-:-:S04]  /*2db0*/  ULOP3.LUT UR8, UR6, 0x7, URZ, 0xc0, !UPT ;  /* 0x0000000706087892 */ /* 0x000fc8000f8ec0ff */
[----:B------:R-:W-:-:S03]  /*2dc0*/  UISETP.NE.AND UP1, UPT, UR8, URZ, UPT ;  /* 0x000000ff0800728c */ /* 0x000fc6000bf25270 */
[----:B------:R-:W-:Y:S08]  /*2dd0*/  BRA.U !UP0, `(.L_x_56) ;  /* 0x0000000108987547 */ /* 0x000ff0000b800000 */
[----:B------:R-:W0:Y:S08]  /*2de0*/  LDC R27, c[0x0][0x3a4] ;  /* 0x0000e900ff1b7b82 */ /* 0x000e300000000800 */
[----:B------:R-:W1:Y:S01]  /*2df0*/  LDC.64 R12, c[0x0][0x390] ;  /* 0x0000e400ff0c7b82 */ /* 0x000e620000000a00 */
[----:B0-----:R-:W-:-:S04]  /*2e00*/  IMAD R5, R27, UR4, R0 ;  /* 0x000000041b057c24 */ /* 0x001fc8000f8e0200 */
[----:B-1----:R-:W-:-:S05]  /*2e10*/  IMAD.WIDE R12, R5, 0x4, R12 ;  /* 0x00000004050c7825 */ /* 0x002fca00078e020c */
[----:B------:R0:W2:Y:S01]  /*2e20*/  LDG.E R5, desc[UR10][R12.64] ;  /* 0x0000000a0c057981 */ /* 0x0000a2000c1e1900 */
[----:B------:R-:W-:-:S05]  /*2e30*/  IMAD.WIDE R14, R27, 0x4, R12 ;  /* 0x000000041b0e7825 */ /* 0x000fca00078e020c */
[----:B------:R1:W3:Y:S01]  /*2e40*/  LDG.E R4, desc[UR10][R14.64] ;  /* 0x0000000a0e047981 */ /* 0x0002e2000c1e1900 */
[----:B------:R-:W-:-:S05]  /*2e50*/  IMAD.WIDE R16, R27, 0x4, R14 ;  /* 0x000000041b107825 */ /* 0x000fca00078e020e */
[----:B------:R4:W5:Y:S01]  /*2e60*/  LDG.E R7, desc[UR10][R16.64] ;  /* 0x0000000a10077981 */ /* 0x000962000c1e1900 */
[----:B------:R-:W-:-:S05]  /*2e70*/  IMAD.WIDE R18, R27, 0x4, R16 ;  /* 0x000000041b127825 */ /* 0x000fca00078e0210 */
[----:B------:R4:W5:Y:S01]  /*2e80*/  LDG.E R8, desc[UR10][R18.64] ;  /* 0x0000000a12087981 */ /* 0x000962000c1e1900 */
[----:B------:R-:W-:-:S05]  /*2e90*/  IMAD.WIDE R20, R27, 0x4, R18 ;  /* 0x000000041b147825 */ /* 0x000fca00078e0212 */
[----:B------:R4:W5:Y:S01]  /*2ea0*/  LDG.E R9, desc[UR10][R20.64] ;  /* 0x0000000a14097981 */ /* 0x000962000c1e1900 */
[----:B------:R-:W-:-:S05]  /*2eb0*/  IMAD.WIDE R22, R27, 0x4, R20 ;  /* 0x000000041b167825 */ /* 0x000fca00078e0214 */
[----:B------:R-:W5:Y:S01]  /*2ec0*/  LDG.E R10, desc[UR10][R22.64] ;  /* 0x0000000a160a7981 */ /* 0x000f62000c1e1900 */
[----:B------:R-:W-:-:S05]  /*2ed0*/  IMAD.WIDE R24, R27, 0x4, R22 ;  /* 0x000000041b187825 */ /* 0x000fca00078e0216 */
[----:B------:R-:W5:Y:S01]  /*2ee0*/  LDG.E R11, desc[UR10][R24.64] ;  /* 0x0000000a180b7981 */ /* 0x000f62000c1e1900 */
[----:B------:R-:W-:-:S06]  /*2ef0*/  IMAD.WIDE R26, R27, 0x4, R24 ;  /* 0x000000041b1a7825 */ /* 0x000fcc00078e0218 */
[----:B------:R-:W5:Y:S01]  /*2f00*/  LDG.E R26, desc[UR10][R26.64] ;  /* 0x0000000a1a1a7981 */ /* 0x000f62000c1e1900 */
[----:B0-----:R-:W-:-:S04]  /*2f10*/  IADD3 R12, PT, PT, R3, UR4, RZ ;  /* 0x00000004030c7c10 */ /* 0x001fc8000fffe0ff */
[----:B------:R-:W-:-:S05]  /*2f20*/  LEA R12, R12, UR5, 0x2 ;  /* 0x000000050c0c7c11 */ /* 0x000fca000f8e10ff */
[----:B------:R-:W2:Y:S04]  /*2f30*/  LDS R13, [R12] ;  /* 0x000000000c0d7984 */ /* 0x000ea80000000800 */
[----:B-1----:R-:W3:Y:S04]  /*2f40*/  LDS R14, [R12+0x4] ;  /* 0x000004000c0e7984 */ /* 0x002ee80000000800 */
[----:B------:R-:W5:Y:S04]  /*2f50*/  LDS R15, [R12+0x8] ;  /* 0x000008000c0f7984 */ /* 0x000f680000000800 */
[----:B----4-:R-:W0:Y:S04]  /*2f60*/  LDS R16, [R12+0xc] ;  /* 0x00000c000c107984 */ /* 0x010e280000000800 */
[----:B------:R-:W1:Y:S04]  /*2f70*/  LDS R17, [R12+0x10] ;  /* 0x000010000c117984 */ /* 0x000e680000000800 */
[----:B------:R-:W4:Y:S04]  /*2f80*/  LDS R18, [R12+0x14] ;  /* 0x000014000c127984 */ /* 0x000f280000000800 */
[----:B------:R-:W4:Y:S04]  /*2f90*/  LDS R19, [R12+0x18] ;  /* 0x000018000c137984 */ /* 0x000f280000000800 */
[----:B------:R-:W4:Y:S01]  /*2fa0*/  LDS R21, [R12+0x1c] ;  /* 0x00001c000c157984 */ /* 0x000f220000000800 */
[----:B------:R-:W-:Y:S01]  /*2fb0*/  UIADD3 UR4, UPT, UPT, UR4, 0x8, URZ ;  /* 0x0000000804047890 */ /* 0x000fe2000fffe0ff */
[----:B--2---:R-:W-:-:S04]  /*2fc0*/  FFMA R5, R13, R5, R6 ;  /* 0x000000050d057223 */ /* 0x004fc80000000006 */
[----:B---3--:R-:W-:-:S04]  /*2fd0*/  FFMA R4, R14, R4, R5 ;  /* 0x000000040e047223 */ /* 0x008fc80000000005 */
[----:B-----5:R-:W-:-:S04]  /*2fe0*/  FFMA R7, R15, R7, R4 ;  /* 0x000000070f077223 */ /* 0x020fc80000000004 */
[----:B0-----:R-:W-:-:S04]  /*2ff0*/  FFMA R8, R16, R8, R7 ;  /* 0x0000000810087223 */ /* 0x001fc80000000007 */
[----:B-1----:R-:W-:-:S04]  /*3000*/  FFMA R9, R17, R9, R8 ;  /* 0x0000000911097223 */ /* 0x002fc80000000008 */
[----:B----4-:R-:W-:-:S04]  /*3010*/  FFMA R10, R18, R10, R9 ;  /* 0x0000000a120a7223 */ /* 0x010fc80000000009 */
[----:B------:R-:W-:-:S04]  /*3020*/  FFMA R10, R19, R11, R10 ;  /* 0x0000000b130a7223 */ /* 0x000fc8000000000a */
[----:B------:R-:W-:-:S07]  /*3030*/  FFMA R6, R21, R26, R10 ;  /* 0x0000001a15067223 */ /* 0x000fce000000000a */
.L_x_56:
        /* <DEDUP_REMOVED lines=8> */
[----:B-1----:R-:W-:-:S04]  /*30c0*/  IMAD.WIDE R4, R7, 0x4, R4 ;  /* 0x0000000407047825 */ /* 0x002fc800078e0204 */
[C---:B------:R-:W-:Y:S02]  /*30d0*/  IMAD.WIDE R8, R13.reuse, 0x4, R4 ;  /* 0x000000040d087825 */ /* 0x040fe400078e0204 */
[----:B------:R0:W2:Y:S02]  /*30e0*/  LDG.E R4, desc[UR10][R4.64] ;  /* 0x0000000a04047981 */ /* 0x0000a4000c1e1900 */
[C---:B------:R-:W-:Y:S02]  /*30f0*/  IMAD.WIDE R10, R13.reuse, 0x4, R8 ;  /* 0x000000040d0a7825 */ /* 0x040fe400078e0208 */
[----:B------:R-:W3:Y:S02]  /*3100*/  LDG.E R8, desc[UR10][R8.64] ;  /* 0x0000000a08087981 */ /* 0x000ee4000c1e1900 */
[----:B------:R-:W-:Y:S02]  /*3110*/  IMAD.WIDE R12, R13, 0x4, R10 ;  /* 0x000000040d0c7825 */ /* 0x000fe400078e020a */
[----:B------:R-:W4:Y:S04]  /*3120*/  LDG.E R10, desc[UR10][R10.64] ;  /* 0x0000000a0a0a7981 */ /* 0x000f28000c1e1900 */
[----:B------:R-:W5:Y:S01]  /*3130*/  LDG.E R12, desc[UR10][R12.64] ;  /* 0x0000000a0c0c7981 */ /* 0x000f62000c1e1900 */
[----:B------:R-:W-:Y:S01]  /*3140*/  IADD3 R7, PT, PT, R3, UR4, RZ ;  /* 0x0000000403077c10 */ /* 0x000fe2000fffe0ff */
[----:B------:R-:W-:-:S03]  /*3150*/  UIADD3 UR4, UPT, UPT, UR4, 0x4, URZ ;  /* 0x0000000404047890 */ /* 0x000fc6000fffe0ff */
[----:B------:R-:W-:-:S05]  /*3160*/  LEA R7, R7, UR5, 0x2 ;  /* 0x0000000507077c11 */ /* 0x000fca000f8e10ff */
[----:B------:R-:W2:Y:S04]  /*3170*/  LDS R15, [R7] ;  /* 0x00000000070f7984 */ /* 0x000ea80000000800 */
[----:B------:R-:W3:Y:S04]  /*3180*/  LDS R17, [R7+0x4] ;  /* 0x0000040007117984 */ /* 0x000ee80000000800 */
[----:B------:R-:W4:Y:S04]  /*3190*/  LDS R19, [R7+0x8] ;  /* 0x0000080007137984 */ /* 0x000f280000000800 */
[----:B0-----:R-:W5:Y:S01]  /*31a0*/  LDS R5, [R7+0xc] ;  /* 0x00000c0007057984 */ /* 0x001f620000000800 */
[----:B--2---:R-:W-:-:S04]  /*31b0*/  FFMA R4, R15, R4, R6 ;  /* 0x000000040f047223 */ /* 0x004fc80000000006 */
[----:B---3--:R-:W-:-:S04]  /*31c0*/  FFMA R4, R17, R8, R4 ;  /* 0x0000000811047223 */ /* 0x008fc80000000004 */
[----:B----4-:R-:W-:-:S04]  /*31d0*/  FFMA R4, R19, R10, R4 ;  /* 0x0000000a13047223 */ /* 0x010fc80000000004 */
[----:B-----5:R-:W-:-:S07]  /*31e0*/  FFMA R6, R5, R12, R4 ;  /* 0x0000000c05067223 */ /* 0x020fce0000000004 */
.L_x_57:
[----:B------:R-:W-:Y:S05]  /*31f0*/  BRA.U !UP1, `(.L_x_55) ;  /* 0x00000001093c7547 */ /* 0x000fea000b800000 */
[----:B------:R-:W0:Y:S01]  /*3200*/  LDC R10, c[0x0][0x3a4] ;  /* 0x0000e900ff0a7b82 */ /* 0x000e220000000800 */
[----:B------:R-:W-:Y:S01]  /*3210*/  IADD3 R3, PT, PT, R3, UR4, RZ ;  /* 0x0000000403037c10 */ /* 0x000fe2000fffe0ff */
[----:B------:R-:W-:-:S03]  /*3220*/  UIADD3 UR6, UPT, UPT, -UR6, URZ, URZ ;  /* 0x000000ff06067290 */ /* 0x000fc6000fffe1ff */
[----:B------:R-:W-:-:S03]  /*3230*/  LEA R7, R3, UR5, 0x2 ;  /* 0x0000000503077c11 */ /* 0x000fc6000f8e10ff */
[----:B------:R-:W1:Y:S01]  /*3240*/  LDC.64 R8, c[0x0][0x390] ;  /* 0x0000e400ff087b82 */ /* 0x000e620000000a00 */
[----:B0-----:R-:W-:-:S07]  /*3250*/  IMAD R3, R10, UR4, R0 ;  /* 0x000000040a037c24 */ /* 0x001fce000f8e0200 */
.L_x_58:
[C---:B-1----:R-:W-:Y:S01]  /*3260*/  IMAD.WIDE R4, R3.reuse, 0x4, R8 ;  /* 0x0000000403047825 */ /* 0x042fe200078e0208 */
[----:B------:R0:W1:Y:S05]  /*3270*/  LDS R11, [R7] ;  /* 0x00000000070b7984 */ /* 0x00006a0000000800 */
[----:B------:R-:W1:Y:S01]  /*3280*/  LDG.E R4, desc[UR10][R4.64] ;  /* 0x0000000a04047981 */ /* 0x000e62000c1e1900 */
[----:B------:R-:W-:Y:S01]  /*3290*/  UIADD3 UR6, UPT, UPT, UR6, 0x1, URZ ;  /* 0x0000000106067890 */ /* 0x000fe2000fffe0ff */
[----:B------:R-:W-:Y:S02]  /*32a0*/  IADD3 R3, PT, PT, R3, R10, RZ ;  /* 0x0000000a03037210 */ /* 0x000fe40007ffe0ff */
[----:B0-----:R-:W-:Y:S01]  /*32b0*/  IADD3 R7, PT, PT, R7, 0x4, RZ ;  /* 0x0000000407077810 */ /* 0x001fe20007ffe0ff */
[----:B------:R-:W-:Y:S01]  /*32c0*/  UISETP.NE.AND UP0, UPT, UR6, URZ, UPT ;  /* 0x000000ff0600728c */ /* 0x000fe2000bf05270 */
[----:B-1----:R-:W-:-:S08]  /*32d0*/  FFMA R6, R11, R4, R6 ;  /* 0x000000040b067223 */ /* 0x002fd00000000006 */
[----:B------:R-:W-:Y:S05]  /*32e0*/  BRA.U UP0, `(.L_x_58) ;  /* 0xfffffffd00dc7547 */ /* 0x000fea000b83ffff */
.L_x_55:
[----:B------:R-:W0:Y:S02]  /*32f0*/  LDC.64 R4, c[0x0][0x398] ;  /* 0x0000e600ff047b82 */ /* 0x000e240000000a00 */
[----:B0-----:R-:W-:-:S05]  /*3300*/  IMAD.WIDE R2, R2, 0x4, R4 ;  /* 0x0000000402027825 */ /* 0x001fca00078e0204 */
[----:B------:R-:W-:Y:S01]  /*3310*/  STG.E desc[UR10][R2.64], R6 ;  /* 0x0000000602007986 */ /* 0x000fe2000c10190a */
[----:B------:R-:W-:Y:S05]  /*3320*/  EXIT ;  /* 0x000000000000794d */ /* 0x000fea0003800000 */
        .weak           $__internal_0_$__cuda_sm20_rcp_rn_f32_slowpath
        .type           $__internal_0_$__cuda_sm20_rcp_rn_f32_slowpath,@function
        .size           $__internal_0_$__cuda_sm20_rcp_rn_f32_slowpath,($__internal_1_$__cuda_sm20_sqrt_rn_f32_slowpath - $__internal_0_$__cuda_sm20_rcp_rn_f32_slowpath)
$__internal_0_$__cuda_sm20_rcp_rn_f32_slowpath:
[----:B------:R-:W-:-:S04]  /*3330*/  SHF.L.U32 R3, R2, 0x1, RZ ;  /* 0x0000000102037819 */ /* 0x000fc800000006ff */
[----:B------:R-:W-:-:S04]  /*3340*/  SHF.R.U32.HI R11, RZ, 0x18, R3 ;  /* 0x00000018ff0b7819 */ /* 0x000fc80000011603 */
[----:B------:R-:W-:-:S13]  /*3350*/  ISETP.NE.U32.AND P0, PT, R11, RZ, PT ;  /* 0x000000ff0b00720c */ /* 0x000fda0003f05070 */
[----:B------:R-:W-:Y:S05]  /*3360*/  @P0 BRA `(.L_x_59) ;  /* 0x00000000002c0947 */ /* 0x000fea0003800000 */
[----:B------:R-:W-:-:S04]  /*3370*/  SHF.L.U32 R3, R2, 0x1, RZ ;  /* 0x0000000102037819 */ /* 0x000fc800000006ff */
[----:B------:R-:W-:-:S13]  /*3380*/  ISETP.NE.AND P0, PT, R3, RZ, PT ;  /* 0x000000ff0300720c */ /* 0x000fda0003f05270 */
[----:B------:R2:W3:Y:S01]  /*3390*/  @!P0 MUFU.RCP R3, R2 ;  /* 0x0000000200038308 */ /* 0x0004e20000001000 */
[----:B------:R-:W-:Y:S05]  /*33a0*/  @!P0 BRA `(.L_x_60) ;  /* 0x0000000000a48947 */ /* 0x000fea0003800000 */
[----:B------:R-:W-:-:S04]  /*33b0*/  FFMA R5, R2, 1.84467440737095516160e+19, RZ ;  /* 0x5f80000002057823 */ /* 0x000fc800000000ff */
[----:B--2---:R-:W3:Y:S02]  /*33c0*/  MUFU.RCP R2, R5 ;  /* 0x0000000500027308 */ /* 0x004ee40000001000 */
[----:B---3--:R-:W-:-:S04]  /*33d0*/  FFMA R3, R5, R2, -1 ;  /* 0xbf80000005037423 */ /* 0x008fc80000000002 */
[----:B------:R-:W-:-:S04]  /*33e0*/  FADD.FTZ R3, -R3, -RZ ;  /* 0x800000ff03037221 */ /* 0x000fc80000010100 */
[----:B------:R-:W-:-:S04]  /*33f0*/  FFMA R2, R2, R3, R2 ;  /* 0x0000000302027223 */ /* 0x000fc80000000002 */
[----:B------:R-:W-:Y:S01]  /*3400*/  FFMA R3, R2, 1.84467440737095516160e+19, RZ ;  /* 0x5f80000002037823 */ /* 0x000fe200000000ff */
[----:B------:R-:W-:Y:S06]  /*3410*/  BRA `(.L_x_60) ;  /* 0x0000000000887947 */ /* 0x000fec0003800000 */
.L_x_59:
[----:B------:R-:W-:-:S04]  /*3420*/  IADD3 R13, PT, PT, R11, -0xfd, RZ ;  /* 0xffffff030b0d7810 */ /* 0x000fc80007ffe0ff */
[----:B------:R-:W-:-:S13]  /*3430*/  ISETP.GT.U32.AND P0, PT, R13, 0x1, PT ;  /* 0x000000010d00780c */ /* 0x000fda0003f04070 */
[----:B------:R-:W-:Y:S05]  /*3440*/  @P0 BRA `(.L_x_61) ;  /* 0x0000000000780947 */ /* 0x000fea0003800000 */
[----:B------:R-:W-:Y:S02]  /*3450*/  LOP3.LUT R3, R2, 0x7fffff, RZ, 0xc0, !PT ;  /* 0x007fffff02037812 */ /* 0x000fe400078ec0ff */
[----:B------:R-:W-:Y:S02]  /*3460*/  MOV R10, 0x3 ;  /* 0x00000003000a7802 */ /* 0x000fe40000000f00 */
[----:B------:R-:W-:Y:S02]  /*3470*/  LOP3.LUT R3, R3, 0x3f800000, RZ, 0xfc, !PT ;  /* 0x3f80000003037812 */ /* 0x000fe400078efcff */
[----:B------:R-:W-:Y:S02]  /*3480*/  SHF.L.U32 R10, R10, R13, RZ ;  /* 0x0000000d0a0a7219 */ /* 0x000fe400000006ff */
[----:B------:R-:W0:Y:S02]  /*3490*/  MUFU.RCP R8, R3 ;  /* 0x0000000300087308 */ /* 0x000e240000001000 */
[----:B0-----:R-:W-:-:S04]  /*34a0*/  FFMA R5, R3, R8, -1 ;  /* 0xbf80000003057423 */ /* 0x001fc80000000008 */
[----:B------:R-:W-:-:S04]  /*34b0*/  FADD.FTZ R5, -R5, -RZ ;  /* 0x800000ff05057221 */ /* 0x000fc80000010100 */
[CCC-:B------:R-:W-:Y:S01]  /*34c0*/  FFMA.RM R9, R8.reuse, R5.reuse, R8.reuse ;  /* 0x0000000508097223 */ /* 0x1c0fe20000004008 */
[----:B------:R-:W-:-:S04]  /*34d0*/  FFMA.RP R8, R8, R5, R8 ;  /* 0x0000000508087223 */ /* 0x000fc80000008008 */
[C---:B------:R-:W-:Y:S02]  /*34e0*/  LOP3.LUT R5, R9.reuse, 0x7fffff, RZ, 0xc0, !PT ;  /* 0x007fffff09057812 */ /* 0x040fe400078ec0ff */
[----:B------:R-:W-:Y:S02]  /*34f0*/  FSETP.NEU.FTZ.AND P0, PT, R9, R8, PT ;  /* 0x000000080900720b */ /* 0x000fe40003f1d000 */
[----:B------:R-:W-:Y:S02]  /*3500*/  LOP3.LUT R5, R5, 0x800000, RZ, 0xfc, !PT ;  /* 0x0080000005057812 */ /* 0x000fe400078efcff */
[----:B------:R-:W-:Y:S02]  /*3510*/  SEL R8, RZ, 0xffffffff, !P0 ;  /* 0xffffffffff087807 */ /* 0x000fe40004000000 */
[----:B------:R-:W-:Y:S02]  /*3520*/  LOP3.LUT R10, R10, R5, RZ, 0xc0, !PT ;  /* 0x000000050a0a7212 */ /* 0x000fe400078ec0ff */
[----:B------:R-:W-:-:S02]  /*3530*/  IADD3 R8, PT, PT, -R8, RZ, RZ ;  /* 0x000000ff08087210 */ /* 0x000fc40007ffe1ff */
[-C--:B------:R-:W-:Y:S02]  /*3540*/  SHF.R.U32.HI R10, RZ, R13.reuse, R10 ;  /* 0x0000000dff0a7219 */ /* 0x080fe4000001160a */
[----:B------:R-:W-:Y:S02]  /*3550*/  LOP3.LUT P1, RZ, R8, R13, R5, 0xf8, !PT ;  /* 0x0000000d08ff7212 */ /* 0x000fe4000782f805 */
[C---:B------:R-:W-:Y:S02]  /*3560*/  LOP3.LUT P0, RZ, R10.reuse, 0x1, RZ, 0xc0, !PT ;  /* 0x000000010aff7812 */ /* 0x040fe4000780c0ff */
[----:B------:R-:W-:Y:S02]  /*3570*/  LOP3.LUT P2, RZ, R10, 0x2, RZ, 0xc0, !PT ;  /* 0x000000020aff7812 */ /* 0x000fe4000784c0ff */
[----:B------:R-:W-:Y:S02]  /*3580*/  IADD3 R8, PT, PT, R11, -0xfc, RZ ;  /* 0xffffff040b087810 */ /* 0x000fe40007ffe0ff */
[----:B------:R-:W-:-:S02]  /*3590*/  PLOP3.LUT P0, PT, P0, P1, P2, 0xe0, 0x0 ;  /* 0x000000000000781c */ /* 0x000fc40000703c20 */
[----:B------:R-:W-:Y:S02]  /*35a0*/  LOP3.LUT P1, RZ, R2, 0x7fffff, RZ, 0xc0, !PT ;  /* 0x007fffff02ff7812 */ /* 0x000fe4000782c0ff */
[----:B------:R-:W-:-:S04]  /*35b0*/  SEL R3, RZ, 0x1, !P0 ;  /* 0x00000001ff037807 */ /* 0x000fc80004000000 */
[----:B------:R-:W-:-:S04]  /*35c0*/  IADD3 R3, PT, PT, -R3, RZ, RZ ;  /* 0x000000ff03037210 */ /* 0x000fc80007ffe1ff */
[----:B------:R-:W-:Y:S02]  /*35d0*/  ISETP.GE.AND P0, PT, R3, RZ, PT ;  /* 0x000000ff0300720c */ /* 0x000fe40003f06270 */
[----:B------:R-:W-:-:S11]  /*35e0*/  SHF.R.U32.HI R3, RZ, R8, R5 ;  /* 0x00000008ff037219 */ /* 0x000fd60000011605 */
[----:B------:R-:W-:-:S04]  /*35f0*/  @!P0 IADD3 R3, PT, PT, R3, 0x1, RZ ;  /* 0x0000000103038810 */ /* 0x000fc80007ffe0ff */
[----:B------:R-:W-:-:S04]  /*3600*/  @!P1 SHF.L.U32 R3, R3, 0x1, RZ ;  /* 0x0000000103039819 */ /* 0x000fc800000006ff */
[----:B------:R-:W-:Y:S01]  /*3610*/  LOP3.LUT R3, R3, 0x80000000, R2, 0xf8, !PT ;  /* 0x8000000003037812 */ /* 0x000fe200078ef802 */
[----:B------:R-:W-:Y:S06]  /*3620*/  BRA `(.L_x_60) ;  /* 0x0000000000047947 */ /* 0x000fec0003800000 */
.L_x_61:
[----:B------:R0:W1:Y:S02]  /*3630*/  MUFU.RCP R3, R2 ;  /* 0x0000000200037308 */ /* 0x0000640000001000 */
.L_x_60:
[----:B------:R-:W-:-:S04]  /*3640*/  HFMA2 R5, -RZ, RZ, 0, 0 ;  /* 0x00000000ff057431 */ /* 0x000fc800000001ff */
[----:B0123--:R-:W-:Y:S05]  /*3650*/  RET.REL.NODEC R4 `(_Z9AttentionPfS_S_S_ii) ;  /* 0xffffffc804687950 */ /* 0x00ffea0003c3ffff */
        .weak           $__internal_1_$__cuda_sm20_sqrt_rn_f32_slowpath
        .type           $__internal_1_$__cuda_sm20_sqrt_rn_f32_slowpath,@function
        .size           $__internal_1_$__cuda_sm20_sqrt_rn_f32_slowpath,($__internal_2_$__cuda_sm3x_div_rn_noftz_f32_slowpath - $__internal_1_$__cuda_sm20_sqrt_rn_f32_slowpath)
$__internal_1_$__cuda_sm20_sqrt_rn_f32_slowpath:
[----:B------:R-:W-:-:S13]  /*3660*/  LOP3.LUT P0, RZ, R2, 0x7fffffff, RZ, 0xc0, !PT ;  /* 0x7fffffff02ff7812 */ /* 0x000fda000780c0ff */
[----:B------:R-:W-:Y:S01]  /*3670*/  @!P0 MOV R3, R2 ;  /* 0x0000000200038202 */ /* 0x000fe20000000f00 */
[----:B------:R-:W-:Y:S06]  /*3680*/  @!P0 BRA `(.L_x_62) ;  /* 0x0000000000448947 */ /* 0x000fec0003800000 */
[----:B------:R-:W-:-:S13]  /*3690*/  FSETP.GEU.FTZ.AND P0, PT, R2, RZ, PT ;  /* 0x000000ff0200720b */ /* 0x000fda0003f1e000 */
[----:B------:R-:W-:Y:S01]  /*36a0*/  @!P0 MOV R3, 0x7fffffff ;  /* 0x7fffffff00038802 */ /* 0x000fe20000000f00 */
[----:B------:R-:W-:Y:S06]  /*36b0*/  @!P0 BRA `(.L_x_62) ;  /* 0x0000000000388947 */ /* 0x000fec0003800000 */
[----:B------:R-:W-:-:S13]  /*36c0*/  FSETP.GTU.FTZ.AND P0, PT, |R2|, +INF , PT ;  /* 0x7f8000000200780b */ /* 0x000fda0003f1c200 */
[----:B------:R-:W-:Y:S01]  /*36d0*/  @P0 FADD.FTZ R3, R2, 1 ;  /* 0x3f80000002030421 */ /* 0x000fe20000010000 */
[----:B------:R-:W-:Y:S06]  /*36e0*/  @P0 BRA `(.L_x_62) ;  /* 0x00000000002c0947 */ /* 0x000fec0003800000 */
[----:B------:R-:W-:-:S13]  /*36f0*/  FSETP.NEU.FTZ.AND P0, PT, |R2|, +INF , PT ;  /* 0x7f8000000200780b */ /* 0x000fda0003f1d200 */
[----:B------:R-:W-:Y:S01]  /*3700*/  @!P0 MOV R3, R2 ;  /* 0x0000000200038202 */ /* 0x000fe20000000f00 */
[----:B------:R-:W-:Y:S06]  /*3710*/  @!P0 BRA `(.L_x_62) ;  /* 0x0000000000208947 */ /* 0x000fec0003800000 */
[----:B------:R-:W-:-:S04]  /*3720*/  FFMA R2, R2, 1.84467440737095516160e+19, RZ ;  /* 0x5f80000002027823 */ /* 0x000fc800000000ff */
[----:B------:R-:W0:Y:S02]  /*3730*/  MUFU.RSQ R3, R2 ;  /* 0x0000000200037308 */ /* 0x000e240000001400 */
[----:B0-----:R-:W-:Y:S01]  /*3740*/  FMUL.FTZ R5, R2, R3 ;  /* 0x0000000302057220 */ /* 0x001fe20000410000 */
[----:B------:R-:W-:-:S03]  /*3750*/  FMUL.FTZ R3, R3, 0.5 ;  /* 0x3f00000003037820 */ /* 0x000fc60000410000 */
[----:B------:R-:W-:-:S04]  /*3760*/  FADD.FTZ R4, -R5, -RZ ;  /* 0x800000ff05047221 */ /* 0x000fc80000010100 */
[----:B------:R-:W-:-:S04]  /*3770*/  FFMA R4, R5, R4, R2 ;  /* 0x0000000405047223 */ /* 0x000fc80000000002 */
[----:B------:R-:W-:-:S04]  /*3780*/  FFMA R3, R4, R3, R5 ;  /* 0x0000000304037223 */ /* 0x000fc80000000005 */
[----:B------:R-:W-:-:S07]  /*3790*/  FMUL.FTZ R3, R3, 2.3283064365386962891e-10 ;  /* 0x2f80000003037820 */ /* 0x000fce0000410000 */
.L_x_62:
[----:B------:R-:W-:Y:S01]  /*37a0*/  MOV R4, R3 ;  /* 0x0000000300047202 */ /* 0x000fe20000000f00 */
[----:B------:R-:W-:Y:S01]  /*37b0*/  HFMA2 R3, -RZ, RZ, 0, 0 ;  /* 0x00000000ff037431 */ /* 0x000fe200000001ff */
[----:B------:R-:W-:-:S04]  /*37c0*/  MOV R2, R8 ;  /* 0x0000000800027202 */ /* 0x000fc80000000f00 */
[----:B------:R-:W-:Y:S05]  /*37d0*/  RET.REL.NODEC R2 `(_Z9AttentionPfS_S_S_ii) ;  /* 0xffffffc802087950 */ /* 0x000fea0003c3ffff */
        .weak           $__internal_2_$__cuda_sm3x_div_rn_noftz_f32_slowpath
        .type           $__internal_2_$__cuda_sm3x_div_rn_noftz_f32_slowpath,@function
        .size           $__internal_2_$__cuda_sm3x_div_rn_noftz_f32_slowpath,(.L_x_77 - $__internal_2_$__cuda_sm3x_div_rn_noftz_f32_slowpath)
$__internal_2_$__cuda_sm3x_div_rn_noftz_f32_slowpath:
[----:B------:R-:W-:Y:S01]  /*37e0*/  SHF.R.U32.HI R9, RZ, 0x17, R5 ;  /* 0x00000017ff097819 */ /* 0x000fe20000011605 */
[----:B------:R-:W-:Y:S01]  /*37f0*/  BSSY.RECONVERGENT B0, `(.L_x_63) ;  /* 0x0000063000007945 */ /* 0x000fe20003800200 */
[----:B------:R-:W-:Y:S02]  /*3800*/  SHF.R.U32.HI R7, RZ, 0x17, R4 ;  /* 0x00000017ff077819 */ /* 0x000fe40000011604 */
[----:B------:R-:W-:Y:S02]  /*3810*/  LOP3.LUT R9, R9, 0xff, RZ, 0xc0, !PT ;  /* 0x000000ff09097812 */ /* 0x000fe400078ec0ff */
[----:B------:R-:W-:Y:S02]  /*3820*/  LOP3.LUT R14, R7, 0xff, RZ, 0xc0, !PT ;  /* 0x000000ff070e7812 */ /* 0x000fe400078ec0ff */
[----:B------:R-:W-:Y:S02]  /*3830*/  IADD3 R12, PT, PT, R9, -0x1, RZ ;  /* 0xffffffff090c7810 */ /* 0x000fe40007ffe0ff */
[----:B------:R-:W-:-:S02]  /*3840*/  IADD3 R10, PT, PT, R14, -0x1, RZ ;  /* 0xffffffff0e0a7810 */ /* 0x000fc40007ffe0ff */
[----:B------:R-:W-:Y:S02]  /*3850*/  ISETP.GT.U32.AND P0, PT, R12, 0xfd, PT ;  /* 0x000000fd0c00780c */ /* 0x000fe40003f04070 */
[----:B------:R-:W-:Y:S02]  /*3860*/  MOV R11, R5 ;  /* 0x00000005000b7202 */ /* 0x000fe40000000f00 */
[----:B------:R-:W-:-:S13]  /*3870*/  ISETP.GT.U32.OR P0, PT, R10, 0xfd, P0 ;  /* 0x000000fd0a00780c */ /* 0x000fda0000704470 */
[----:B------:R-:W-:Y:S01]  /*3880*/  @!P0 MOV R7, RZ ;  /* 0x000000ff00078202 */ /* 0x000fe20000000f00 */
[----:B------:R-:W-:Y:S06]  /*3890*/  @!P0 BRA `(.L_x_64) ;  /* 0x00000000005c8947 */ /* 0x000fec0003800000 */
[----:B------:R-:W-:Y:S02]  /*38a0*/  FSETP.GTU.FTZ.AND P0, PT, |R4|, +INF , PT ;  /* 0x7f8000000400780b */ /* 0x000fe40003f1c200 */
[----:B------:R-:W-:-:S04]  /*38b0*/  FSETP.GTU.FTZ.AND P1, PT, |R5|, +INF , PT ;  /* 0x7f8000000500780b */ /* 0x000fc80003f3c200 */
[----:B------:R-:W-:-:S13]  /*38c0*/  PLOP3.LUT P0, PT, P0, P1, PT, 0xf8, 0x8f ;  /* 0x00000000008f781c */ /* 0x000fda0000703f70 */
[----:B------:R-:W-:Y:S05]  /*38d0*/  @P0 BRA `(.L_x_65) ;  /* 0x00000004004c0947 */ /* 0x000fea0003800000 */
[----:B------:R-:W-:-:S13]  /*38e0*/  LOP3.LUT P0, RZ, R11, 0x7fffffff, R4, 0xc8, !PT ;  /* 0x7fffffff0bff7812 */ /* 0x000fda000780c804 */
[----:B------:R-:W-:Y:S05]  /*38f0*/  @!P0 BRA `(.L_x_66) ;  /* 0x00000004003c8947 */ /* 0x000fea0003800000 */
[C---:B------:R-:W-:Y:S02]  /*3900*/  FSETP.NEU.FTZ.AND P1, PT, |R4|.reuse, +INF , PT ;  /* 0x7f8000000400780b */ /* 0x040fe40003f3d200 */
[----:B------:R-:W-:Y:S02]  /*3910*/  FSETP.NEU.FTZ.AND P2, PT, |R5|, +INF , PT ;  /* 0x7f8000000500780b */ /* 0x000fe40003f5d200 */
[----:B------:R-:W-:-:S11]  /*3920*/  FSETP.NEU.FTZ.AND P0, PT, |R4|, +INF , PT ;  /* 0x7f8000000400780b */ /* 0x000fd60003f1d200 */
[----:B------:R-:W-:Y:S05]  /*3930*/  @!P2 BRA !P1, `(.L_x_66) ;  /* 0x00000004002ca947 */ /* 0x000fea0004800000 */
[----:B------:R-:W-:-:S04]  /*3940*/  LOP3.LUT P1, RZ, R4, 0x7fffffff, RZ, 0xc0, !PT ;  /* 0x7fffffff04ff7812 */ /* 0x000fc8000782c0ff */
[----:B------:R-:W-:-:S13]  /*3950*/  PLOP3.LUT P1, PT, P2, P1, PT, 0x2f, 0xf2 ;  /* 0x0000000000f2781c */ /* 0x000fda0001722577 */
[----:B------:R-:W-:Y:S05]  /*3960*/  @P1 BRA `(.L_x_67) ;  /* 0x0000000400181947 */ /* 0x000fea0003800000 */
[----:B------:R-:W-:-:S04]  /*3970*/  LOP3.LUT P1, RZ, R11, 0x7fffffff, RZ, 0xc0, !PT ;  /* 0x7fffffff0bff7812 */ /* 0x000fc8000782c0ff */
[----:B------:R-:W-:-:S13]  /*3980*/  PLOP3.LUT P0, PT, P0, P1, PT, 0x2f, 0xf2 ;  /* 0x0000000000f2781c */ /* 0x000fda0000702577 */
[----:B------:R-:W-:Y:S05]  /*3990*/  @P0 BRA `(.L_x_68) ;  /* 0x0000000400000947 */ /* 0x000fea0003800000 */
[----:B------:R-:W-:Y:S02]  /*39a0*/  ISETP.GE.AND P0, PT, R10, RZ, PT ;  /* 0x000000ff0a00720c */ /* 0x000fe40003f06270 */
[----:B------:R-:W-:-:S11]  /*39b0*/  ISETP.GE.AND P1, PT, R12, RZ, PT ;  /* 0x000000ff0c00720c */ /* 0x000fd60003f26270 */
[----:B------:R-:W-:Y:S01]  /*39c0*/  @P0 MOV R7, RZ ;  /* 0x000000ff00070202 */ /* 0x000fe20000000f00 */
[----:B------:R-:W-:Y:S01]  /*39d0*/  @!P0 FFMA R4, R4, 1.84467440737095516160e+19, RZ ;  /* 0x5f80000004048823 */ /* 0x000fe200000000ff */
[----:B------:R-:W-:Y:S01]  /*39e0*/  @!P0 MOV R7, 0xffffffc0 ;  /* 0xffffffc000078802 */ /* 0x000fe20000000f00 */
[----:B------:R-:W-:-:S03]  /*39f0*/  @!P1 FFMA R11, R5, 1.84467440737095516160e+19, RZ ;  /* 0x5f800000050b9823 */ /* 0x000fc600000000ff */
[----:B------:R-:W-:-:S07]  /*3a00*/  @!P1 IADD3 R7, PT, PT, R7, 0x40, RZ ;  /* 0x0000004007079810 */ /* 0x000fce0007ffe0ff */
.L_x_64:
[----:B------:R-:W-:Y:S01]  /*3a10*/  LEA R10, R9, 0xc0800000, 0x17 ;  /* 0xc0800000090a7811 */ /* 0x000fe200078eb8ff */
[----:B------:R-:W-:Y:S03]  /*3a20*/  BSSY.RECONVERGENT B1, `(.L_x_69) ;  /* 0x0000036000017945 */ /* 0x000fe60003800200 */
[----:B------:R-:W-:Y:S02]  /*3a30*/  IADD3 R11, PT, PT, -R10, R11, RZ ;  /* 0x0000000b0a0b7210 */ /* 0x000fe40007ffe1ff */
[----:B------:R-:W-:Y:S02]  /*3a40*/  IADD3 R10, PT, PT, R14, -0x7f, RZ ;  /* 0xffffff810e0a7810 */ /* 0x000fe40007ffe0ff */
[----:B------:R-:W0:Y:S01]  /*3a50*/  MUFU.RCP R12, R11 ;  /* 0x0000000b000c7308 */ /* 0x000e220000001000 */
[----:B------:R-:W-:Y:S02]  /*3a60*/  FADD.FTZ R13, -R11, -RZ ;  /* 0x800000ff0b0d7221 */ /* 0x000fe40000010100 */
[C---:B------:R-:W-:Y:S01]  /*3a70*/  IMAD R4, R10.reuse, -0x800000, R4 ;  /* 0xff8000000a047824 */ /* 0x040fe200078e0204 */
[----:B------:R-:W-:-:S04]  /*3a80*/  IADD3 R10, PT, PT, R10, 0x7f, -R9 ;  /* 0x0000007f0a0a7810 */ /* 0x000fc80007ffe809 */
[----:B------:R-:W-:Y:S01]  /*3a90*/  IADD3 R10, PT, PT, R10, R7, RZ ;  /* 0x000000070a0a7210 */ /* 0x000fe20007ffe0ff */
[----:B0-----:R-:W-:-:S04]  /*3aa0*/  FFMA R15, R12, R13, 1 ;  /* 0x3f8000000c0f7423 */ /* 0x001fc8000000000d */
[----:B------:R-:W-:-:S04]  /*3ab0*/  FFMA R17, R12, R15, R12 ;  /* 0x0000000f0c117223 */ /* 0x000fc8000000000c */
[----:B------:R-:W-:-:S04]  /*3ac0*/  FFMA R12, R4, R17, RZ ;  /* 0x00000011040c7223 */ /* 0x000fc800000000ff */
[----:B------:R-:W-:-:S04]  /*3ad0*/  FFMA R15, R13, R12, R4 ;  /* 0x0000000c0d0f7223 */ /* 0x000fc80000000004 */
[----:B------:R-:W-:-:S04]  /*3ae0*/  FFMA R12, R17, R15, R12 ;  /* 0x0000000f110c7223 */ /* 0x000fc8000000000c */
[----:B------:R-:W-:-:S04]  /*3af0*/  FFMA R13, R13, R12, R4 ;  /* 0x0000000c0d0d7223 */ /* 0x000fc80000000004 */
[----:B------:R-:W-:-:S05]  /*3b00*/  FFMA R4, R17, R13, R12 ;  /* 0x0000000d11047223 */ /* 0x000fca000000000c */
[----:B------:R-:W-:-:S04]  /*3b10*/  SHF.R.U32.HI R9, RZ, 0x17, R4 ;  /* 0x00000017ff097819 */ /* 0x000fc80000011604 */
[----:B------:R-:W-:-:S04]  /*3b20*/  LOP3.LUT R9, R9, 0xff, RZ, 0xc0, !PT ;  /* 0x000000ff09097812 */ /* 0x000fc800078ec0ff */
[----:B------:R-:W-:-:S04]  /*3b30*/  IADD3 R11, PT, PT, R9, R10, RZ ;  /* 0x0000000a090b7210 */ /* 0x000fc80007ffe0ff */
[----:B------:R-:W-:-:S04]  /*3b40*/  IADD3 R7, PT, PT, R11, -0x1, RZ ;  /* 0xffffffff0b077810 */ /* 0x000fc80007ffe0ff */
[----:B------:R-:W-:-:S13]  /*3b50*/  ISETP.GE.U32.AND P0, PT, R7, 0xfe, PT ;  /* 0x000000fe0700780c */ /* 0x000fda0003f06070 */
[----:B------:R-:W-:Y:S05]  /*3b60*/  @!P0 BRA `(.L_x_70) ;  /* 0x0000000000808947 */ /* 0x000fea0003800000 */
[----:B------:R-:W-:-:S13]  /*3b70*/  ISETP.GT.AND P0, PT, R11, 0xfe, PT ;  /* 0x000000fe0b00780c */ /* 0x000fda0003f04270 */
[----:B------:R-:W-:Y:S05]  /*3b80*/  @P0 BRA `(.L_x_71) ;  /* 0x00000000006c0947 */ /* 0x000fea0003800000 */
[----:B------:R-:W-:-:S13]  /*3b90*/  ISETP.GE.AND P0, PT, R11, 0x1, PT ;  /* 0x000000010b00780c */ /* 0x000fda0003f06270 */
[----:B------:R-:W-:Y:S05]  /*3ba0*/  @P0 BRA `(.L_x_72) ;  /* 0x0000000000740947 */ /* 0x000fea0003800000 */
[----:B------:R-:W-:Y:S02]  /*3bb0*/  ISETP.GE.AND P0, PT, R11, -0x18, PT ;  /* 0xffffffe80b00780c */ /* 0x000fe40003f06270 */
[----:B------:R-:W-:-:S11]  /*3bc0*/  LOP3.LUT R4, R4, 0x80000000, RZ, 0xc0, !PT ;  /* 0x8000000004047812 */ /* 0x000fd600078ec0ff */
[----:B------:R-:W-:Y:S05]  /*3bd0*/  @!P0 BRA `(.L_x_72) ;  /* 0x0000000000688947 */ /* 0x000fea0003800000 */
[CCC-:B------:R-:W-:Y:S01]  /*3be0*/  FFMA.RZ R7, R17.reuse, R13.reuse, R12.reuse ;  /* 0x0000000d11077223 */ /* 0x1c0fe2000000c00c */
[-CC-:B------:R-:W-:Y:S01]  /*3bf0*/  FFMA.RM R10, R17, R13.reuse, R12.reuse ;  /* 0x0000000d110a7223 */ /* 0x180fe2000000400c */
[C---:B------:R-:W-:Y:S02]  /*3c00*/  ISETP.NE.AND P2, PT, R11.reuse, RZ, PT ;  /* 0x000000ff0b00720c */ /* 0x040fe40003f45270 */
[----:B------:R-:W-:Y:S02]  /*3c10*/  ISETP.NE.AND P1, PT, R11, RZ, PT ;  /* 0x000000ff0b00720c */ /* 0x000fe40003f25270 */
[----:B------:R-:W-:Y:S01]  /*3c20*/  LOP3.LUT R9, R7, 0x7fffff, RZ, 0xc0, !PT ;  /* 0x007fffff07097812 */ /* 0x000fe200078ec0ff */
[----:B------:R-:W-:Y:S01]  /*3c30*/  FFMA.RP R7, R17, R13, R12 ;  /* 0x0000000d11077223 */ /* 0x000fe2000000800c */
[----:B------:R-:W-:Y:S02]  /*3c40*/  IADD3 R12, PT, PT, R11, 0x20, RZ ;  /* 0x000000200b0c7810 */ /* 0x000fe40007ffe0ff */
[----:B------:R-:W-:-:S02]  /*3c50*/  LOP3.LUT R9, R9, 0x800000, RZ, 0xfc, !PT ;  /* 0x0080000009097812 */ /* 0x000fc400078efcff */
[----:B------:R-:W-:Y:S02]  /*3c60*/  IADD3 R11, PT, PT, -R11, RZ, RZ ;  /* 0x000000ff0b0b7210 */ /* 0x000fe40007ffe1ff */
[----:B------:R-:W-:Y:S02]  /*3c70*/  SHF.L.U32 R12, R9, R12, RZ ;  /* 0x0000000c090c7219 */ /* 0x000fe400000006ff */
[----:B------:R-:W-:Y:S02]  /*3c80*/  FSETP.NEU.FTZ.AND P0, PT, R7, R10, PT ;  /* 0x0000000a0700720b */ /* 0x000fe40003f1d000 */
[----:B------:R-:W-:Y:S02]  /*3c90*/  SEL R10, R11, RZ, P2 ;  /* 0x000000ff0b0a7207 */ /* 0x000fe40001000000 */
[----:B------:R-:W-:Y:S02]  /*3ca0*/  ISETP.NE.AND P1, PT, R12, RZ, P1 ;  /* 0x000000ff0c00720c */ /* 0x000fe40000f25270 */
[----:B------:R-:W-:-:S02]  /*3cb0*/  SHF.R.U32.HI R10, RZ, R10, R9 ;  /* 0x0000000aff0a7219 */ /* 0x000fc40000011609 */
[----:B------:R-:W-:Y:S02]  /*3cc0*/  PLOP3.LUT P0, PT, P0, P1, PT, 0xf8, 0x8f ;  /* 0x00000000008f781c */ /* 0x000fe40000703f70 */
[----:B------:R-:W-:Y:S02]  /*3cd0*/  SHF.R.U32.HI R12, RZ, 0x1, R10 ;  /* 0x00000001ff0c7819 */ /* 0x000fe4000001160a */
[----:B------:R-:W-:-:S04]  /*3ce0*/  SEL R7, RZ, 0x1, !P0 ;  /* 0x00000001ff077807 */ /* 0x000fc80004000000 */
[----:B------:R-:W-:-:S04]  /*3cf0*/  LOP3.LUT R7, R7, 0x1, R12, 0xf8, !PT ;  /* 0x0000000107077812 */ /* 0x000fc800078ef80c */
[----:B------:R-:W-:-:S04]  /*3d00*/  LOP3.LUT R7, R7, R10, RZ, 0xc0, !PT ;  /* 0x0000000a07077212 */ /* 0x000fc800078ec0ff */
[----:B------:R-:W-:-:S04]  /*3d10*/  IADD3 R7, PT, PT, R12, R7, RZ ;  /* 0x000000070c077210 */ /* 0x000fc80007ffe0ff */
[----:B------:R-:W-:Y:S01]  /*3d20*/  LOP3.LUT R4, R7, R4, RZ, 0xfc, !PT ;  /* 0x0000000407047212 */ /* 0x000fe200078efcff */
[----:B------:R-:W-:Y:S06]  /*3d30*/  BRA `(.L_x_72) ;  /* 0x0000000000107947 */ /* 0x000fec0003800000 */
.L_x_71:
[----:B------:R-:W-:-:S04]  /*3d40*/  LOP3.LUT R4, R4, 0x80000000, RZ, 0xc0, !PT ;  /* 0x8000000004047812 */ /* 0x000fc800078ec0ff */
[----:B------:R-:W-:Y:S01]  /*3d50*/  LOP3.LUT R4, R4, 0x7f800000, RZ, 0xfc, !PT ;  /* 0x7f80000004047812 */ /* 0x000fe200078efcff */
[----:B------:R-:W-:Y:S06]  /*3d60*/  BRA `(.L_x_72) ;  /* 0x0000000000047947 */ /* 0x000fec0003800000 */
.L_x_70:
[----:B------:R-:W-:-:S07]  /*3d70*/  LEA R4, R10, R4, 0x17 ;  /* 0x000000040a047211 */ /* 0x000fce00078eb8ff */
.L_x_72:
[----:B------:R-:W-:Y:S05]  /*3d80*/  BSYNC.RECONVERGENT B1 ;  /* 0x0000000000017941 */ /* 0x000fea0003800200 */
.L_x_69:
[----:B------:R-:W-:Y:S05]  /*3d90*/  BRA `(.L_x_73) ;  /* 0x0000000000207947 */ /* 0x000fea0003800000 */
.L_x_68:
[----:B------:R-:W-:-:S04]  /*3da0*/  LOP3.LUT R4, R11, 0x80000000, R4, 0x48, !PT ;  /* 0x800000000b047812 */ /* 0x000fc800078e4804 */
[----:B------:R-:W-:Y:S01]  /*3db0*/  LOP3.LUT R4, R4, 0x7f800000, RZ, 0xfc, !PT ;  /* 0x7f80000004047812 */ /* 0x000fe200078efcff */
[----:B------:R-:W-:Y:S06]  /*3dc0*/  BRA `(.L_x_73) ;  /* 0x0000000000147947 */ /* 0x000fec0003800000 */
.L_x_67:
[----:B------:R-:W-:Y:S01]  /*3dd0*/  LOP3.LUT R4, R11, 0x80000000, R4, 0x48, !PT ;  /* 0x800000000b047812 */ /* 0x000fe200078e4804 */
[----:B------:R-:W-:Y:S06]  /*3de0*/  BRA `(.L_x_73) ;  /* 0x00000000000c7947 */ /* 0x000fec0003800000 */
.L_x_66:
[----:B------:R-:W0:Y:S01]  /*3df0*/  MUFU.RSQ R4, -QNAN ;  /* 0xffc0000000047908 */ /* 0x000e220000001400 */
[----:B------:R-:W-:Y:S05]  /*3e00*/  BRA `(.L_x_73) ;  /* 0x0000000000047947 */ /* 0x000fea0003800000 */
.L_x_65:
[----:B------:R-:W-:-:S07]  /*3e10*/  FADD.FTZ R4, R4, R5 ;  /* 0x0000000504047221 */ /* 0x000fce0000010000 */
.L_x_73:
[----:B------:R-:W-:Y:S05]  /*3e20*/  BSYNC.RECONVERGENT B0 ;  /* 0x0000000000007941 */ /* 0x000fea0003800200 */
.L_x_63:
[----:B------:R-:W-:Y:S01]  /*3e30*/  HFMA2 R9, -RZ, RZ, 0, 0 ;  /* 0x00000000ff097431 */ /* 0x000fe200000001ff */
[----:B0-----:R-:W-:-:S03]  /*3e40*/  MOV R7, R4 ;  /* 0x0000000400077202 */ /* 0x001fc60000000f00 */
[----:B------:R-:W-:Y:S05]  /*3e50*/  RET.REL.NODEC R8 `(_Z9AttentionPfS_S_S_ii) ;  /* 0xffffffc008687950 */ /* 0x000fea0003c3ffff */
.L_x_74:
[----:B------:R-:W-:-:S00]  /*3e60*/  BRA `(.L_x_74) ;  /* 0xfffffffc00fc7947 */ /* 0x000fc0000383ffff */
[----:B------:R-:W-:-:S00]  /*3e70*/  NOP ;  /* 0x0000000000007918 */ /* 0x000fc00000000000 */
        /* <DEDUP_REMOVED lines=8> */
.L_x_77:


//--------------------- .nv.shared._Z9AttentionPfS_S_S_ii --------------------------
	.section	.nv.shared._Z9AttentionPfS_S_S_ii,"aw",@nobits
	.sectionflags	@""
	.align	16
	.zero		1024


//--------------------- .nv.shared.reserved.0     --------------------------
	.section	.nv.shared.reserved.0,"aw",@nobits
	.weak		__nv_reservedSMEM_offset_0_alias
	.size		__nv_reservedSMEM_offset_0_alias, 0, 64
	.other		__nv_reservedSMEM_offset_0_alias,@"STO_CUDA_RESERVED_SHARED STV_DEFAULT"
__nv_reservedSMEM_offset_0_alias:
	.zero		0
	.zero		64


//--------------------- .nv.constant0._Z9AttentionPfS_S_S_ii --------------------------
	.section	.nv.constant0._Z9AttentionPfS_S_S_ii,"a",@progbits
	.sectionflags	@""
	.align	4
.nv.constant0._Z9AttentionPfS_S_S_ii:
	.zero		936


//--------------------- SYMBOLS --------------------------

	.type		.nv.reservedSmem.offset0,@object
	.size		.nv.reservedSmem.offset0,0x4
	.type		.nv.reservedSmem.cap,@object
	.size		.nv.reservedSmem.cap,0x4
